	.target	sm_90a

	.elftype	@"ET_EXEC"


//--------------------- .note.nv.tkinfo           --------------------------
	.section	.note.nv.tkinfo,"",@"SHT_NOTE"
	.sectionflags	@"SHF_NOTE_NV_TKINFO"
	.tkinfo
        /*0018*/ 	.word	0x00000002
        /*0030*/ 	.string	""
        /*0030*/ 	.string	"ptxas"
        /*0030*/ 	.string	"Cuda compilation tools, release 13.0, V13.0.88"
        /*0030*/ 	.string	"Build cuda_13.0.r13.0/compiler.36424714_0"
        /*0030*/ 	.string	"-arch sm_90a -m 64 "



//--------------------- .note.nv.cuinfo           --------------------------
	.section	.note.nv.cuinfo,"",@"SHT_NOTE"
	.sectionflags	@"SHF_NOTE_NV_CUINFO"
        /*0018*/ 	.short	0x0002
        /*001a*/ 	.short	0x005a
        /*001c*/ 	.short	0x0082
	.zero		2


//--------------------- .nv.info                  --------------------------
	.section	.nv.info,"",@"SHT_CUDA_INFO"
	.align	4


	//----- nvinfo : EIATTR_REGCOUNT
	.align		4
        /*0000*/ 	.byte	0x04, 0x2f
        /*0002*/ 	.short	(.L_15 - .L_14)
	.align		4
.L_14:
        /*0004*/ 	.word	index@(_ZN7cutlass13device_kernelINS_4gemm6kernel13GemmUniversalIN4cute5tupleIJiiiiEEENS1_10collective13CollectiveMmaINS1_34MainloopSm90TmaGmmaWarpSpecializedILi3ENS5_IJNS4_1CILi2EEESB_NSA_ILi1EEEEEENS1_32KernelTmaWarpSpecializedPingpongEEENS5_IJNSA_ILi64EEESG_NSA_ILi128EEEEEENS_10tfloat32_tENS5_IJlSC_lEEESJ_SK_NS4_8TiledMMAINS4_8MMA_AtomIJNS4_4SM904GMMA29MMA_64x64x8_F32TF32TF32_SS_TNILNSO_7ScaleInE1ELSQ_1EEEEEENS4_6LayoutINS5_IJSC_SC_SC_EEENS5_IJNSA_ILi0EEESV_SV_EEEEENS5_IJNS4_10UnderscoreESY_SY_EEEEENS4_23SM90_TMA_LOAD_MULTICASTENS4_14ComposedLayoutINS4_7SwizzleILi3ELi4ELi3EEENS4_18smem_ptr_flag_bitsILi32EEENST_INS5_IJNSA_ILi8EEENSA_ILi32EEEEEENS5_IJS18_SC_EEEEEEEvNS4_8identityES11_S1C_vS1D_EENS_8epilogue10collective6detail29Sm90TmaWarpSpecializedAdapterINS1G_15DefaultEpilogueISJ_SK_SK_NS1F_6thread17LinearCombinationISJ_Li1EffLNS1K_9ScaleType4KindE0ELNS_15FloatRoundStyleE2ESJ_EENS1_15EpilogueDefaultEEEEEvvEEEEvNT_6ParamsE)
        /*0008*/ 	.word	0x000000a8


	//----- nvinfo : EIATTR_FRAME_SIZE
	.align		4
.L_15:
        /*000c*/ 	.byte	0x04, 0x11
        /*000e*/ 	.short	(.L_17 - .L_16)
	.align		4
.L_16:
        /*0010*/ 	.word	index@(_ZN7cutlass13device_kernelINS_4gemm6kernel13GemmUniversalIN4cute5tupleIJiiiiEEENS1_10collective13CollectiveMmaINS1_34MainloopSm90TmaGmmaWarpSpecializedILi3ENS5_IJNS4_1CILi2EEESB_NSA_ILi1EEEEEENS1_32KernelTmaWarpSpecializedPingpongEEENS5_IJNSA_ILi64EEESG_NSA_ILi128EEEEEENS_10tfloat32_tENS5_IJlSC_lEEESJ_SK_NS4_8TiledMMAINS4_8MMA_AtomIJNS4_4SM904GMMA29MMA_64x64x8_F32TF32TF32_SS_TNILNSO_7ScaleInE1ELSQ_1EEEEEENS4_6LayoutINS5_IJSC_SC_SC_EEENS5_IJNSA_ILi0EEESV_SV_EEEEENS5_IJNS4_10UnderscoreESY_SY_EEEEENS4_23SM90_TMA_LOAD_MULTICASTENS4_14ComposedLayoutINS4_7SwizzleILi3ELi4ELi3EEENS4_18smem_ptr_flag_bitsILi32EEENST_INS5_IJNSA_ILi8EEENSA_ILi32EEEEEENS5_IJS18_SC_EEEEEEEvNS4_8identityES11_S1C_vS1D_EENS_8epilogue10collective6detail29Sm90TmaWarpSpecializedAdapterINS1G_15DefaultEpilogueISJ_SK_SK_NS1F_6thread17LinearCombinationISJ_Li1EffLNS1K_9ScaleType4KindE0ELNS_15FloatRoundStyleE2ESJ_EENS1_15EpilogueDefaultEEEEEvvEEEEvNT_6ParamsE)
        /*0014*/ 	.word	0x00000008


	//----- nvinfo : EIATTR_MIN_STACK_SIZE
	.align		4
.L_17:
        /*0018*/ 	.byte	0x04, 0x12
        /*001a*/ 	.short	(.L_19 - .L_18)
	.align		4
.L_18:
        /*001c*/ 	.word	index@(_ZN7cutlass13device_kernelINS_4gemm6kernel13GemmUniversalIN4cute5tupleIJiiiiEEENS1_10collective13CollectiveMmaINS1_34MainloopSm90TmaGmmaWarpSpecializedILi3ENS5_IJNS4_1CILi2EEESB_NSA_ILi1EEEEEENS1_32KernelTmaWarpSpecializedPingpongEEENS5_IJNSA_ILi64EEESG_NSA_ILi128EEEEEENS_10tfloat32_tENS5_IJlSC_lEEESJ_SK_NS4_8TiledMMAINS4_8MMA_AtomIJNS4_4SM904GMMA29MMA_64x64x8_F32TF32TF32_SS_TNILNSO_7ScaleInE1ELSQ_1EEEEEENS4_6LayoutINS5_IJSC_SC_SC_EEENS5_IJNSA_ILi0EEESV_SV_EEEEENS5_IJNS4_10UnderscoreESY_SY_EEEEENS4_23SM90_TMA_LOAD_MULTICASTENS4_14ComposedLayoutINS4_7SwizzleILi3ELi4ELi3EEENS4_18smem_ptr_flag_bitsILi32EEENST_INS5_IJNSA_ILi8EEENSA_ILi32EEEEEENS5_IJS18_SC_EEEEEEEvNS4_8identityES11_S1C_vS1D_EENS_8epilogue10collective6detail29Sm90TmaWarpSpecializedAdapterINS1G_15DefaultEpilogueISJ_SK_SK_NS1F_6thread17LinearCombinationISJ_Li1EffLNS1K_9ScaleType4KindE0ELNS_15FloatRoundStyleE2ESJ_EENS1_15EpilogueDefaultEEEEEvvEEEEvNT_6ParamsE)
        /*0020*/ 	.word	0x00000008
.L_19:


//--------------------- .nv.compat                --------------------------
	.section	.nv.compat,"",@"SHT_CUDA_COMPAT_INFO"
	.align	4
        /*0000*/ 	.byte	0x02, 0x09, 0x01, 0x00, 0x02, 0x02, 0x04, 0x00, 0x02, 0x05, 0x05, 0x00, 0x03, 0x07, 0x01, 0x01
        /*0010*/ 	.byte	0x02, 0x03, 0x01, 0x00, 0x02, 0x06, 0x01, 0x00, 0x04, 0x0b, 0x08, 0x00, 0x00, 0x00, 0x00, 0x00
        /*0020*/ 	.byte	0x00, 0x00, 0x00, 0x00


//--------------------- .nv.info._ZN7cutlass13device_kernelINS_4gemm6kernel13GemmUniversalIN4cute5tupleIJiiiiEEENS1_10collective13CollectiveMmaINS1_34MainloopSm90TmaGmmaWarpSpecializedILi3ENS5_IJNS4_1CILi2EEESB_NSA_ILi1EEEEEENS1_32KernelTmaWarpSpecializedPingpongEEENS5_IJNSA_ILi64EEESG_NSA_ILi128EEEEEENS_10tfloat32_tENS5_IJlSC_lEEESJ_SK_NS4_8TiledMMAINS4_8MMA_AtomIJNS4_4SM904GMMA29MMA_64x64x8_F32TF32TF32_SS_TNILNSO_7ScaleInE1ELSQ_1EEEEEENS4_6LayoutINS5_IJSC_SC_SC_EEENS5_IJNSA_ILi0EEESV_SV_EEEEENS5_IJNS4_10UnderscoreESY_SY_EEEEENS4_23SM90_TMA_LOAD_MULTICASTENS4_14ComposedLayoutINS4_7SwizzleILi3ELi4ELi3EEENS4_18smem_ptr_flag_bitsILi32EEENST_INS5_IJNSA_ILi8EEENSA_ILi32EEEEEENS5_IJS18_SC_EEEEEEEvNS4_8identityES11_S1C_vS1D_EENS_8epilogue10collective6detail29Sm90TmaWarpSpecializedAdapterINS1G_15DefaultEpilogueISJ_SK_SK_NS1F_6thread17LinearCombinationISJ_Li1EffLNS1K_9ScaleType4KindE0ELNS_15FloatRoundStyleE2ESJ_EENS1_15EpilogueDefaultEEEEEvvEEEEvNT_6ParamsE --------------------------
	.section	.nv.info._ZN7cutlass13device_kernelINS_4gemm6kernel13GemmUniversalIN4cute5tupleIJiiiiEEENS1_10collective13CollectiveMmaINS1_34MainloopSm90TmaGmmaWarpSpecializedILi3ENS5_IJNS4_1CILi2EEESB_NSA_ILi1EEEEEENS1_32KernelTmaWarpSpecializedPingpongEEENS5_IJNSA_ILi64EEESG_NSA_ILi128EEEEEENS_10tfloat32_tENS5_IJlSC_lEEESJ_SK_NS4_8TiledMMAINS4_8MMA_AtomIJNS4_4SM904GMMA29MMA_64x64x8_F32TF32TF32_SS_TNILNSO_7ScaleInE1ELSQ_1EEEEEENS4_6LayoutINS5_IJSC_SC_SC_EEENS5_IJNSA_ILi0EEESV_SV_EEEEENS5_IJNS4_10UnderscoreESY_SY_EEEEENS4_23SM90_TMA_LOAD_MULTICASTENS4_14ComposedLayoutINS4_7SwizzleILi3ELi4ELi3EEENS4_18smem_ptr_flag_bitsILi32EEENST_INS5_IJNSA_ILi8EEENSA_ILi32EEEEEENS5_IJS18_SC_EEEEEEEvNS4_8identityES11_S1C_vS1D_EENS_8epilogue10collective6detail29Sm90TmaWarpSpecializedAdapterINS1G_15DefaultEpilogueISJ_SK_SK_NS1F_6thread17LinearCombinationISJ_Li1EffLNS1K_9ScaleType4KindE0ELNS_15FloatRoundStyleE2ESJ_EENS1_15EpilogueDefaultEEEEEvvEEEEvNT_6ParamsE,"",@"SHT_CUDA_INFO"
	.sectionflags	@""
	.align	4


	//----- nvinfo : EIATTR_CUDA_API_VERSION
	.align		4
        /*0000*/ 	.byte	0x04, 0x37
        /*0002*/ 	.short	(.L_21 - .L_20)
.L_20:
        /*0004*/ 	.word	0x00000082


	//----- nvinfo : EIATTR_KPARAM_INFO
	.align		4
.L_21:
        /*0008*/ 	.byte	0x04, 0x17
        /*000a*/ 	.short	(.L_23 - .L_22)
.L_22:
        /*000c*/ 	.word	0x00000000
        /*0010*/ 	.short	0x0000
        /*0012*/ 	.short	0x0070
        /*0014*/ 	.byte	0x00, 0xf0, 0x01, 0x10


	//----- nvinfo : EIATTR_SPARSE_MMA_MASK
	.align		4
.L_23:
        /*0018*/ 	.byte	0x03, 0x50
        /*001a*/ 	.short	0x0000


	//----- nvinfo : EIATTR_MAXREG_COUNT
	.align		4
        /*001c*/ 	.byte	0x03, 0x1b
        /*001e*/ 	.short	0x00a8


	//----- nvinfo : EIATTR_NUM_BARRIERS
	.align		4
        /*0020*/ 	.byte	0x02, 0x4c
        /*0022*/ 	.byte	0x01
	.zero		1


	//----- nvinfo : EIATTR_EXTERNS
	.align		4
        /*0024*/ 	.byte	0x04, 0x0f
        /*0026*/ 	.short	(.L_25 - .L_24)


	//   ....[0]....
	.align		4
.L_24:
        /*0028*/ 	.word	index@(__assertfail)


	//----- nvinfo : EIATTR_ANNOTATIONS
	.align		4
.L_25:
        /*002c*/ 	.byte	0x04, 0x55
        /*002e*/ 	.short	(.L_27 - .L_26)


	//   ....[0]....
.L_26:
        /*0030*/ 	.word	0x00000001
        /*0034*/ 	.byte	0x90, 0x0d, 0x00, 0x00, 0x01, 0x00, 0x00, 0x00, 0x40, 0x14, 0x00, 0x00, 0x01, 0x00, 0x00, 0x00
        /*0044*/ 	.byte	0xb0, 0x4f, 0x00, 0x00, 0x01, 0x00, 0x00, 0x00, 0xf0, 0x5e, 0x00, 0x00


	//----- nvinfo : EIATTR_MERCURY_ISA_VERSION
	.align		4
.L_27:
        /*0050*/ 	.byte	0x03, 0x5f
        /*0052*/ 	.short	0x0101


	//----- nvinfo : EIATTR_INT_WARP_WIDE_INSTR_OFFSETS
	.align		4
        /*0054*/ 	.byte	0x04, 0x31
        /*0056*/ 	.short	(.L_29 - .L_28)


	//   ....[0]....
.L_28:
        /*0058*/ 	.word	0x000004d0


	//   ....[1]....
        /*005c*/ 	.word	0x000004f0


	//   ....[2]....
        /*0060*/ 	.word	0x00000510


	//   ....[3]....
        /*0064*/ 	.word	0x000005d0


	//   ....[4]....
        /*0068*/ 	.word	0x000005f0


	//   ....[5]....
        /*006c*/ 	.word	0x00000650


	//   ....[6]....
        /*0070*/ 	.word	0x00000760


	//   ....[7]....
        /*0074*/ 	.word	0x00000790


	//   ....[8]....
        /*0078*/ 	.word	0x00002b80


	//----- nvinfo : EIATTR_COOP_GROUP_MASK_REGIDS
	.align		4
.L_29:
        /*007c*/ 	.byte	0x04, 0x29
        /*007e*/ 	.short	(.L_31 - .L_30)


	//   ....[0]....
.L_30:
        /*0080*/ 	.word	0xffffffff


	//   ....[1]....
        /*0084*/ 	.word	0xffffffff


	//   ....[2]....
        /*0088*/ 	.word	0xffffffff


	//   ....[3]....
        /*008c*/ 	.word	0xffffffff


	//   ....[4]....
        /*0090*/ 	.word	0xffffffff


	//   ....[5]....
        /*0094*/ 	.word	0xffffffff


	//   ....[6]....
        /*0098*/ 	.word	0xffffffff


	//----- nvinfo : EIATTR_COOP_GROUP_INSTR_OFFSETS
	.align		4
.L_31:
        /*009c*/ 	.byte	0x04, 0x28
        /*009e*/ 	.short	(.L_33 - .L_32)


	//   ....[0]....
.L_32:
        /*00a0*/ 	.word	0x00000070


	//   ....[1]....
        /*00a4*/ 	.word	0x00000080


	//   ....[2]....
        /*00a8*/ 	.word	0x00000140


	//   ....[3]....
        /*00ac*/ 	.word	0x000002b0


	//   ....[4]....
        /*00b0*/ 	.word	0x000002f0


	//   ....[5]....
        /*00b4*/ 	.word	0x00000370


	//   ....[6]....
        /*00b8*/ 	.word	0x00000940


	//----- nvinfo : EIATTR_REG_RECONFIG
	.align		4
.L_33:
        /*00bc*/ 	.byte	0x01, 0x54
	.zero		2


	//----- nvinfo : EIATTR_SYSCALL_OFFSETS
	.align		4
        /*00c0*/ 	.byte	0x04, 0x46
        /*00c2*/ 	.short	(.L_35 - .L_34)


	//   ....[0]....
.L_34:
        /*00c4*/ 	.word	0x00001930


	//----- nvinfo : EIATTR_MBARRIER_INSTR_OFFSETS
	.align		4
.L_35:
        /*00c8*/ 	.byte	0x04, 0x39
        /*00ca*/ 	.short	(.L_37 - .L_36)


	//   ....[0]....
.L_36:
        /*00cc*/ 	.word	0x00000240
        /*00d0*/ 	.word	0x000000ff
        /*00d4*/ 	.word	0x00000000
        /*00d8*/ 	.short	0x0100
        /*00da*/ 	.byte	0x08
	.zero		1


	//   ....[1]....
        /*00dc*/ 	.word	0x00000250
        /*00e0*/ 	.word	0x000000ff
        /*00e4*/ 	.word	0x00000018
        /*00e8*/ 	.short	0x0100
        /*00ea*/ 	.byte	0x08
	.zero		1


	//   ....[2]....
        /*00ec*/ 	.word	0x00000260
        /*00f0*/ 	.word	0x000000ff
        /*00f4*/ 	.word	0x00000008
        /*00f8*/ 	.short	0x0100
        /*00fa*/ 	.byte	0x08
	.zero		1


	//   ....[3]....
        /*00fc*/ 	.word	0x00000270
        /*0100*/ 	.word	0x000000ff
        /*0104*/ 	.word	0x00000020
        /*0108*/ 	.short	0x0100
        /*010a*/ 	.byte	0x08
	.zero		1


	//   ....[4]....
        /*010c*/ 	.word	0x00000280
        /*0110*/ 	.word	0x000000ff
        /*0114*/ 	.word	0x00000010
        /*0118*/ 	.short	0x0100
        /*011a*/ 	.byte	0x08
	.zero		1


	//   ....[5]....
        /*011c*/ 	.word	0x00000290
        /*0120*/ 	.word	0x000000ff
        /*0124*/ 	.word	0x00000028
        /*0128*/ 	.short	0x0100
        /*012a*/ 	.byte	0x08
	.zero		1


	//   ....[6]....
        /*012c*/ 	.word	0x000007e0
        /*0130*/ 	.word	0x000000ff
        /*0134*/ 	.word	0x00000060
        /*0138*/ 	.short	0x0100
        /*013a*/ 	.byte	0x08
	.zero		1


	//   ....[7]....
        /*013c*/ 	.word	0x00000870
        /*0140*/ 	.word	0x000000ff
        /*0144*/ 	.word	0x00000068
        /*0148*/ 	.short	0x0100
        /*014a*/ 	.byte	0x08
	.zero		1


	//   ....[8]....
        /*014c*/ 	.word	0x000008c0
        /*0150*/ 	.word	0x000000ff
        /*0154*/ 	.word	0x00000040
        /*0158*/ 	.short	0x0100
        /*015a*/ 	.byte	0x09
	.zero		1


	//   ....[9]....
        /*015c*/ 	.word	0x000008d0
        /*0160*/ 	.word	0x000000ff
        /*0164*/ 	.word	0x00000048
        /*0168*/ 	.short	0x0100
        /*016a*/ 	.byte	0x09
	.zero		1


	//   ....[10]....
        /*016c*/ 	.word	0x000008e0
        /*0170*/ 	.word	0x000000ff
        /*0174*/ 	.word	0x00000050
        /*0178*/ 	.short	0x0100
        /*017a*/ 	.byte	0x09
	.zero		1


	//   ....[11]....
        /*017c*/ 	.word	0x000008f0
        /*0180*/ 	.word	0x000000ff
        /*0184*/ 	.word	0x00000058
        /*0188*/ 	.short	0x0100
        /*018a*/ 	.byte	0x09
	.zero		1


	//   ....[12]....
        /*018c*/ 	.word	0x000017f0
        /*0190*/ 	.word	0x000000ff
        /*0194*/ 	.word	0xfffffff8
        /*0198*/ 	.short	0x010a
        /*019a*/ 	.byte	0x2b
	.zero		1


	//   ....[13]....
        /*019c*/ 	.word	0x000019b0
        /*01a0*/ 	.word	0x00000003
        /*01a4*/ 	.word	0x00000000
        /*01a8*/ 	.short	0x010a
        /*01aa*/ 	.byte	0x3f
	.zero		1


	//   ....[14]....
        /*01ac*/ 	.word	0x000019f0
        /*01b0*/ 	.word	0x00000003
        /*01b4*/ 	.word	0x00000000
        /*01b8*/ 	.short	0x010a
        /*01ba*/ 	.byte	0x3f
	.zero		1


	//   ....[15]....
        /*01bc*/ 	.word	0x00002230
        /*01c0*/ 	.word	0x000000ff
        /*01c4*/ 	.word	0x00000000
        /*01c8*/ 	.short	0x010a
        /*01ca*/ 	.byte	0x05
	.zero		1


	//   ....[16]....
        /*01cc*/ 	.word	0x00002270
        /*01d0*/ 	.word	0x000000ff
        /*01d4*/ 	.word	0x00000000
        /*01d8*/ 	.short	0x010a
        /*01da*/ 	.byte	0x05
	.zero		1


	//   ....[17]....
        /*01dc*/ 	.word	0x00002a10
        /*01e0*/ 	.word	0x00000005
        /*01e4*/ 	.word	0x00000000
        /*01e8*/ 	.short	0x0101
        /*01ea*/ 	.byte	0x3f
	.zero		1


	//   ....[18]....
        /*01ec*/ 	.word	0x00002b20
        /*01f0*/ 	.word	0x00000003
        /*01f4*/ 	.word	0x00000000
        /*01f8*/ 	.short	0x0101
        /*01fa*/ 	.byte	0x29
	.zero		1


	//   ....[19]....
        /*01fc*/ 	.word	0x00002c20
        /*0200*/ 	.word	0x00000003
        /*0204*/ 	.word	0x00000000
        /*0208*/ 	.short	0x0101
        /*020a*/ 	.byte	0x3f
	.zero		1


	//   ....[20]....
        /*020c*/ 	.word	0x00002ca0
        /*0210*/ 	.word	0x000000ff
        /*0214*/ 	.word	0x00000008
        /*0218*/ 	.short	0x010a
        /*021a*/ 	.byte	0x2b
	.zero		1


	//   ....[21]....
        /*021c*/ 	.word	0x00004ff0
        /*0220*/ 	.word	0x00000000
        /*0224*/ 	.word	0x00000000
        /*0228*/ 	.short	0x0101
        /*022a*/ 	.byte	0x29
	.zero		1


	//   ....[22]....
        /*022c*/ 	.word	0x000059f0
        /*0230*/ 	.word	0x0000000b
        /*0234*/ 	.word	0x00000018
        /*0238*/ 	.short	0x010a
        /*023a*/ 	.byte	0x3f
	.zero		1


	//   ....[23]....
        /*023c*/ 	.word	0x00006020
        /*0240*/ 	.word	0x00000006
        /*0244*/ 	.word	0x00000068
        /*0248*/ 	.short	0x0101
        /*024a*/ 	.byte	0x3f
	.zero		1


	//   ....[24]....
        /*024c*/ 	.word	0x00006740
        /*0250*/ 	.word	0x00000007
        /*0254*/ 	.word	0x00000000
        /*0258*/ 	.short	0x010a
        /*025a*/ 	.byte	0x3f
	.zero		1


	//   ....[25]....
        /*025c*/ 	.word	0x000067c0
        /*0260*/ 	.word	0x00000004
        /*0264*/ 	.word	0x00000000
        /*0268*/ 	.short	0x010a
        /*026a*/ 	.byte	0x3f
	.zero		1


	//   ....[26]....
        /*026c*/ 	.word	0x00006850
        /*0270*/ 	.word	0x00000005
        /*0274*/ 	.word	0x00000000
        /*0278*/ 	.short	0x010a
        /*027a*/ 	.byte	0x3f
	.zero		1


	//   ....[27]....
        /*027c*/ 	.word	0x000068c0
        /*0280*/ 	.word	0x00000003
        /*0284*/ 	.word	0xfffffff8
        /*0288*/ 	.short	0x010a
        /*028a*/ 	.byte	0x3f
	.zero		1


	//   ....[28]....
        /*028c*/ 	.word	0x00006910
        /*0290*/ 	.word	0x00000003
        /*0294*/ 	.word	0x00000000
        /*0298*/ 	.short	0x010a
        /*029a*/ 	.byte	0x3f
	.zero		1


	//   ....[29]....
        /*029c*/ 	.word	0x00006970
        /*02a0*/ 	.word	0x00000005
        /*02a4*/ 	.word	0x00000000
        /*02a8*/ 	.short	0x010a
        /*02aa*/ 	.byte	0x3f
	.zero		1


	//   ....[30]....
        /*02ac*/ 	.word	0x000069d0
        /*02b0*/ 	.word	0x00000003
        /*02b4*/ 	.word	0x00000008
        /*02b8*/ 	.short	0x010a
        /*02ba*/ 	.byte	0x3f
	.zero		1


	//   ....[31]....
        /*02bc*/ 	.word	0x00006aa0
        /*02c0*/ 	.word	0x0000000b
        /*02c4*/ 	.word	0x00000018
        /*02c8*/ 	.short	0x010a
        /*02ca*/ 	.byte	0x3f
	.zero		1


	//   ....[32]....
        /*02cc*/ 	.word	0x00006b70
        /*02d0*/ 	.word	0x00000007
        /*02d4*/ 	.word	0x00000000
        /*02d8*/ 	.short	0x010a
        /*02da*/ 	.byte	0x3f
	.zero		1


	//   ....[33]....
        /*02dc*/ 	.word	0x00006bc0
        /*02e0*/ 	.word	0x00000004
        /*02e4*/ 	.word	0x00000000
        /*02e8*/ 	.short	0x010a
        /*02ea*/ 	.byte	0x3f
	.zero		1


	//----- nvinfo : EIATTR_NUM_MBARRIERS
	.align		4
.L_37:
        /*02ec*/ 	.byte	0x03, 0x38
        /*02ee*/ 	.short	0x000c


	//----- nvinfo : EIATTR_EXIT_INSTR_OFFSETS
	.align		4
        /*02f0*/ 	.byte	0x04, 0x1c
        /*02f2*/ 	.short	(.L_39 - .L_38)


	//   ....[0]....
.L_38:
        /*02f4*/ 	.word	0x000013d0


	//   ....[1]....
        /*02f8*/ 	.word	0x00001430


	//   ....[2]....
        /*02fc*/ 	.word	0x00005610


	//   ....[3]....
        /*0300*/ 	.word	0x00005640


	//   ....[4]....
        /*0304*/ 	.word	0x000068a0


	//----- nvinfo : EIATTR_MAX_THREADS
	.align		4
.L_39:
        /*0308*/ 	.byte	0x04, 0x05
        /*030a*/ 	.short	(.L_41 - .L_40)
.L_40:
        /*030c*/ 	.word	0x00000180
        /*0310*/ 	.word	0x00000001
        /*0314*/ 	.word	0x00000001


	//----- nvinfo : EIATTR_CRS_STACK_SIZE
	.align		4
.L_41:
        /*0318*/ 	.byte	0x04, 0x1e
        /*031a*/ 	.short	(.L_43 - .L_42)
.L_42:
        /*031c*/ 	.word	0x00000000


	//----- nvinfo : EIATTR_CBANK_PARAM_SIZE
	.align		4
.L_43:
        /*0320*/ 	.byte	0x03, 0x19
        /*0322*/ 	.short	0x0470


	//----- nvinfo : EIATTR_PARAM_CBANK
	.align		4
        /*0324*/ 	.byte	0x04, 0x0a
        /*0326*/ 	.short	(.L_45 - .L_44)
	.align		4
.L_44:
        /*0328*/ 	.word	index@(.nv.constant0._ZN7cutlass13device_kernelINS_4gemm6kernel13GemmUniversalIN4cute5tupleIJiiiiEEENS1_10collective13CollectiveMmaINS1_34MainloopSm90TmaGmmaWarpSpecializedILi3ENS5_IJNS4_1CILi2EEESB_NSA_ILi1EEEEEENS1_32KernelTmaWarpSpecializedPingpongEEENS5_IJNSA_ILi64EEESG_NSA_ILi128EEEEEENS_10tfloat32_tENS5_IJlSC_lEEESJ_SK_NS4_8TiledMMAINS4_8MMA_AtomIJNS4_4SM904GMMA29MMA_64x64x8_F32TF32TF32_SS_TNILNSO_7ScaleInE1ELSQ_1EEEEEENS4_6LayoutINS5_IJSC_SC_SC_EEENS5_IJNSA_ILi0EEESV_SV_EEEEENS5_IJNS4_10UnderscoreESY_SY_EEEEENS4_23SM90_TMA_LOAD_MULTICASTENS4_14ComposedLayoutINS4_7SwizzleILi3ELi4ELi3EEENS4_18smem_ptr_flag_bitsILi32EEENST_INS5_IJNSA_ILi8EEENSA_ILi32EEEEEENS5_IJS18_SC_EEEEEEEvNS4_8identityES11_S1C_vS1D_EENS_8epilogue10collective6detail29Sm90TmaWarpSpecializedAdapterINS1G_15DefaultEpilogueISJ_SK_SK_NS1F_6thread17LinearCombinationISJ_Li1EffLNS1K_9ScaleType4KindE0ELNS_15FloatRoundStyleE2ESJ_EENS1_15EpilogueDefaultEEEEEvvEEEEvNT_6ParamsE)
        /*032c*/ 	.short	0x0210
        /*032e*/ 	.short	0x0470


	//----- nvinfo : EIATTR_SW_WAR
	.align		4
.L_45:
        /*0330*/ 	.byte	0x04, 0x36
        /*0332*/ 	.short	(.L_47 - .L_46)
.L_46:
        /*0334*/ 	.word	0x00000008
.L_47:


//--------------------- .nv.callgraph             --------------------------
	.section	.nv.callgraph,"",@"SHT_CUDA_CALLGRAPH"
	.align	4
	.sectionentsize	8
	.align		4
        /*0000*/ 	.word	0x00000000
	.align		4
        /*0004*/ 	.word	0xffffffff
	.align		4
        /*0008*/ 	.word	index@(_ZN7cutlass13device_kernelINS_4gemm6kernel13GemmUniversalIN4cute5tupleIJiiiiEEENS1_10collective13CollectiveMmaINS1_34MainloopSm90TmaGmmaWarpSpecializedILi3ENS5_IJNS4_1CILi2EEESB_NSA_ILi1EEEEEENS1_32KernelTmaWarpSpecializedPingpongEEENS5_IJNSA_ILi64EEESG_NSA_ILi128EEEEEENS_10tfloat32_tENS5_IJlSC_lEEESJ_SK_NS4_8TiledMMAINS4_8MMA_AtomIJNS4_4SM904GMMA29MMA_64x64x8_F32TF32TF32_SS_TNILNSO_7ScaleInE1ELSQ_1EEEEEENS4_6LayoutINS5_IJSC_SC_SC_EEENS5_IJNSA_ILi0EEESV_SV_EEEEENS5_IJNS4_10UnderscoreESY_SY_EEEEENS4_23SM90_TMA_LOAD_MULTICASTENS4_14ComposedLayoutINS4_7SwizzleILi3ELi4ELi3EEENS4_18smem_ptr_flag_bitsILi32EEENST_INS5_IJNSA_ILi8EEENSA_ILi32EEEEEENS5_IJS18_SC_EEEEEEEvNS4_8identityES11_S1C_vS1D_EENS_8epilogue10collective6detail29Sm90TmaWarpSpecializedAdapterINS1G_15DefaultEpilogueISJ_SK_SK_NS1F_6thread17LinearCombinationISJ_Li1EffLNS1K_9ScaleType4KindE0ELNS_15FloatRoundStyleE2ESJ_EENS1_15EpilogueDefaultEEEEEvvEEEEvNT_6ParamsE)
	.align		4
        /*000c*/ 	.word	index@(__assertfail)
	.align		4
        /*0010*/ 	.word	0x00000000
	.align		4
        /*0014*/ 	.word	0xfffffffe
	.align		4
        /*0018*/ 	.word	0x00000000
	.align		4
        /*001c*/ 	.word	0xfffffffd
	.align		4
        /*0020*/ 	.word	0x00000000
	.align		4
        /*0024*/ 	.word	0xfffffffc


//--------------------- .nv.constant4             --------------------------
	.section	.nv.constant4,"a",@progbits
	.align	8
	.align		8
.nv.constant4:
        /*0000*/ 	.dword	__assertfail
	.align		8
        /*0008*/ 	.dword	__unnamed_1
	.align		8
        /*0010*/ 	.dword	_ZN39_INTERNAL_862bfe95_4_k_cu_690e70ec_66084cuda3std3__45__cpo5beginE
	.align		8
        /*0018*/ 	.dword	_ZN39_INTERNAL_862bfe95_4_k_cu_690e70ec_66084cuda3std3__45__cpo3endE
	.align		8
        /*0020*/ 	.dword	_ZN39_INTERNAL_862bfe95_4_k_cu_690e70ec_66084cuda3std3__45__cpo6cbeginE
	.align		8
        /*0028*/ 	.dword	_ZN39_INTERNAL_862bfe95_4_k_cu_690e70ec_66084cuda3std3__45__cpo4cendE
	.align		8
        /*0030*/ 	.dword	_ZN39_INTERNAL_862bfe95_4_k_cu_690e70ec_66084cuda3std3__441_GLOBAL__N__862bfe95_4_k_cu_690e70ec_66086ignoreE
	.align		8
        /*0038*/ 	.dword	_ZN39_INTERNAL_862bfe95_4_k_cu_690e70ec_66084cuda3std3__419piecewise_constructE
	.align		8
        /*0040*/ 	.dword	_ZN39_INTERNAL_862bfe95_4_k_cu_690e70ec_66084cuda3std3__48in_placeE
	.align		8
        /*0048*/ 	.dword	_ZN39_INTERNAL_862bfe95_4_k_cu_690e70ec_66084cuda3std6ranges3__45__cpo4swapE
	.align		8
        /*0050*/ 	.dword	_ZN39_INTERNAL_862bfe95_4_k_cu_690e70ec_66084cuda3std6ranges3__45__cpo9iter_moveE
	.align		8
        /*0058*/ 	.dword	_ZN39_INTERNAL_862bfe95_4_k_cu_690e70ec_66084cute7productE
	.align		8
        /*0060*/ 	.dword	_ZN39_INTERNAL_862bfe95_4_k_cu_690e70ec_66084cute1_E
	.align		8
        /*0068*/ 	.dword	$str$22
	.align		8
        /*0070*/ 	.dword	$str$23


//--------------------- .text._ZN7cutlass13device_kernelINS_4gemm6kernel13GemmUniversalIN4cute5tupleIJiiiiEEENS1_10collective13CollectiveMmaINS1_34MainloopSm90TmaGmmaWarpSpecializedILi3ENS5_IJNS4_1CILi2EEESB_NSA_ILi1EEEEEENS1_32KernelTmaWarpSpecializedPingpongEEENS5_IJNSA_ILi64EEESG_NSA_ILi128EEEEEENS_10tfloat32_tENS5_IJlSC_lEEESJ_SK_NS4_8TiledMMAINS4_8MMA_AtomIJNS4_4SM904GMMA29MMA_64x64x8_F32TF32TF32_SS_TNILNSO_7ScaleInE1ELSQ_1EEEEEENS4_6LayoutINS5_IJSC_SC_SC_EEENS5_IJNSA_ILi0EEESV_SV_EEEEENS5_IJNS4_10UnderscoreESY_SY_EEEEENS4_23SM90_TMA_LOAD_MULTICASTENS4_14ComposedLayoutINS4_7SwizzleILi3ELi4ELi3EEENS4_18smem_ptr_flag_bitsILi32EEENST_INS5_IJNSA_ILi8EEENSA_ILi32EEEEEENS5_IJS18_SC_EEEEEEEvNS4_8identityES11_S1C_vS1D_EENS_8epilogue10collective6detail29Sm90TmaWarpSpecializedAdapterINS1G_15DefaultEpilogueISJ_SK_SK_NS1F_6thread17LinearCombinationISJ_Li1EffLNS1K_9ScaleType4KindE0ELNS_15FloatRoundStyleE2ESJ_EENS1_15EpilogueDefaultEEEEEvvEEEEvNT_6ParamsE --------------------------
	.section	.text._ZN7cutlass13device_kernelINS_4gemm6kernel13GemmUniversalIN4cute5tupleIJiiiiEEENS1_10collective13CollectiveMmaINS1_34MainloopSm90TmaGmmaWarpSpecializedILi3ENS5_IJNS4_1CILi2EEESB_NSA_ILi1EEEEEENS1_32KernelTmaWarpSpecializedPingpongEEENS5_IJNSA_ILi64EEESG_NSA_ILi128EEEEEENS_10tfloat32_tENS5_IJlSC_lEEESJ_SK_NS4_8TiledMMAINS4_8MMA_AtomIJNS4_4SM904GMMA29MMA_64x64x8_F32TF32TF32_SS_TNILNSO_7ScaleInE1ELSQ_1EEEEEENS4_6LayoutINS5_IJSC_SC_SC_EEENS5_IJNSA_ILi0EEESV_SV_EEEEENS5_IJNS4_10UnderscoreESY_SY_EEEEENS4_23SM90_TMA_LOAD_MULTICASTENS4_14ComposedLayoutINS4_7SwizzleILi3ELi4ELi3EEENS4_18smem_ptr_flag_bitsILi32EEENST_INS5_IJNSA_ILi8EEENSA_ILi32EEEEEENS5_IJS18_SC_EEEEEEEvNS4_8identityES11_S1C_vS1D_EENS_8epilogue10collective6detail29Sm90TmaWarpSpecializedAdapterINS1G_15DefaultEpilogueISJ_SK_SK_NS1F_6thread17LinearCombinationISJ_Li1EffLNS1K_9ScaleType4KindE0ELNS_15FloatRoundStyleE2ESJ_EENS1_15EpilogueDefaultEEEEEvvEEEEvNT_6ParamsE,"ax",@progbits
	.align	128
.text._ZN7cutlass13device_kernelINS_4gemm6kernel13GemmUniversalIN4cute5tupleIJiiiiEEENS1_10collective13CollectiveMmaINS1_34MainloopSm90TmaGmmaWarpSpecializedILi3ENS5_IJNS4_1CILi2EEESB_NSA_ILi1EEEEEENS1_32KernelTmaWarpSpecializedPingpongEEENS5_IJNSA_ILi64EEESG_NSA_ILi128EEEEEENS_10tfloat32_tENS5_IJlSC_lEEESJ_SK_NS4_8TiledMMAINS4_8MMA_AtomIJNS4_4SM904GMMA29MMA_64x64x8_F32TF32TF32_SS_TNILNSO_7ScaleInE1ELSQ_1EEEEEENS4_6LayoutINS5_IJSC_SC_SC_EEENS5_IJNSA_ILi0EEESV_SV_EEEEENS5_IJNS4_10UnderscoreESY_SY_EEEEENS4_23SM90_TMA_LOAD_MULTICASTENS4_14ComposedLayoutINS4_7SwizzleILi3ELi4ELi3EEENS4_18smem_ptr_flag_bitsILi32EEENST_INS5_IJNSA_ILi8EEENSA_ILi32EEEEEENS5_IJS18_SC_EEEEEEEvNS4_8identityES11_S1C_vS1D_EENS_8epilogue10collective6detail29Sm90TmaWarpSpecializedAdapterINS1G_15DefaultEpilogueISJ_SK_SK_NS1F_6thread17LinearCombinationISJ_Li1EffLNS1K_9ScaleType4KindE0ELNS_15FloatRoundStyleE2ESJ_EENS1_15EpilogueDefaultEEEEEvvEEEEvNT_6ParamsE:
        .type           _ZN7cutlass13device_kernelINS_4gemm6kernel13GemmUniversalIN4cute5tupleIJiiiiEEENS1_10collective13CollectiveMmaINS1_34MainloopSm90TmaGmmaWarpSpecializedILi3ENS5_IJNS4_1CILi2EEESB_NSA_ILi1EEEEEENS1_32KernelTmaWarpSpecializedPingpongEEENS5_IJNSA_ILi64EEESG_NSA_ILi128EEEEEENS_10tfloat32_tENS5_IJlSC_lEEESJ_SK_NS4_8TiledMMAINS4_8MMA_AtomIJNS4_4SM904GMMA29MMA_64x64x8_F32TF32TF32_SS_TNILNSO_7ScaleInE1ELSQ_1EEEEEENS4_6LayoutINS5_IJSC_SC_SC_EEENS5_IJNSA_ILi0EEESV_SV_EEEEENS5_IJNS4_10UnderscoreESY_SY_EEEEENS4_23SM90_TMA_LOAD_MULTICASTENS4_14ComposedLayoutINS4_7SwizzleILi3ELi4ELi3EEENS4_18smem_ptr_flag_bitsILi32EEENST_INS5_IJNSA_ILi8EEENSA_ILi32EEEEEENS5_IJS18_SC_EEEEEEEvNS4_8identityES11_S1C_vS1D_EENS_8epilogue10collective6detail29Sm90TmaWarpSpecializedAdapterINS1G_15DefaultEpilogueISJ_SK_SK_NS1F_6thread17LinearCombinationISJ_Li1EffLNS1K_9ScaleType4KindE0ELNS_15FloatRoundStyleE2ESJ_EENS1_15EpilogueDefaultEEEEEvvEEEEvNT_6ParamsE,@function
        .size           _ZN7cutlass13device_kernelINS_4gemm6kernel13GemmUniversalIN4cute5tupleIJiiiiEEENS1_10collective13CollectiveMmaINS1_34MainloopSm90TmaGmmaWarpSpecializedILi3ENS5_IJNS4_1CILi2EEESB_NSA_ILi1EEEEEENS1_32KernelTmaWarpSpecializedPingpongEEENS5_IJNSA_ILi64EEESG_NSA_ILi128EEEEEENS_10tfloat32_tENS5_IJlSC_lEEESJ_SK_NS4_8TiledMMAINS4_8MMA_AtomIJNS4_4SM904GMMA29MMA_64x64x8_F32TF32TF32_SS_TNILNSO_7ScaleInE1ELSQ_1EEEEEENS4_6LayoutINS5_IJSC_SC_SC_EEENS5_IJNSA_ILi0EEESV_SV_EEEEENS5_IJNS4_10UnderscoreESY_SY_EEEEENS4_23SM90_TMA_LOAD_MULTICASTENS4_14ComposedLayoutINS4_7SwizzleILi3ELi4ELi3EEENS4_18smem_ptr_flag_bitsILi32EEENST_INS5_IJNSA_ILi8EEENSA_ILi32EEEEEENS5_IJS18_SC_EEEEEEEvNS4_8identityES11_S1C_vS1D_EENS_8epilogue10collective6detail29Sm90TmaWarpSpecializedAdapterINS1G_15DefaultEpilogueISJ_SK_SK_NS1F_6thread17LinearCombinationISJ_Li1EffLNS1K_9ScaleType4KindE0ELNS_15FloatRoundStyleE2ESJ_EENS1_15EpilogueDefaultEEEEEvvEEEEvNT_6ParamsE,(.L_x_135 - _ZN7cutlass13device_kernelINS_4gemm6kernel13GemmUniversalIN4cute5tupleIJiiiiEEENS1_10collective13CollectiveMmaINS1_34MainloopSm90TmaGmmaWarpSpecializedILi3ENS5_IJNS4_1CILi2EEESB_NSA_ILi1EEEEEENS1_32KernelTmaWarpSpecializedPingpongEEENS5_IJNSA_ILi64EEESG_NSA_ILi128EEEEEENS_10tfloat32_tENS5_IJlSC_lEEESJ_SK_NS4_8TiledMMAINS4_8MMA_AtomIJNS4_4SM904GMMA29MMA_64x64x8_F32TF32TF32_SS_TNILNSO_7ScaleInE1ELSQ_1EEEEEENS4_6LayoutINS5_IJSC_SC_SC_EEENS5_IJNSA_ILi0EEESV_SV_EEEEENS5_IJNS4_10UnderscoreESY_SY_EEEEENS4_23SM90_TMA_LOAD_MULTICASTENS4_14ComposedLayoutINS4_7SwizzleILi3ELi4ELi3EEENS4_18smem_ptr_flag_bitsILi32EEENST_INS5_IJNSA_ILi8EEENSA_ILi32EEEEEENS5_IJS18_SC_EEEEEEEvNS4_8identityES11_S1C_vS1D_EENS_8epilogue10collective6detail29Sm90TmaWarpSpecializedAdapterINS1G_15DefaultEpilogueISJ_SK_SK_NS1F_6thread17LinearCombinationISJ_Li1EffLNS1K_9ScaleType4KindE0ELNS_15FloatRoundStyleE2ESJ_EENS1_15EpilogueDefaultEEEEEvvEEEEvNT_6ParamsE)
        .other          _ZN7cutlass13device_kernelINS_4gemm6kernel13GemmUniversalIN4cute5tupleIJiiiiEEENS1_10collective13CollectiveMmaINS1_34MainloopSm90TmaGmmaWarpSpecializedILi3ENS5_IJNS4_1CILi2EEESB_NSA_ILi1EEEEEENS1_32KernelTmaWarpSpecializedPingpongEEENS5_IJNSA_ILi64EEESG_NSA_ILi128EEEEEENS_10tfloat32_tENS5_IJlSC_lEEESJ_SK_NS4_8TiledMMAINS4_8MMA_AtomIJNS4_4SM904GMMA29MMA_64x64x8_F32TF32TF32_SS_TNILNSO_7ScaleInE1ELSQ_1EEEEEENS4_6LayoutINS5_IJSC_SC_SC_EEENS5_IJNSA_ILi0EEESV_SV_EEEEENS5_IJNS4_10UnderscoreESY_SY_EEEEENS4_23SM90_TMA_LOAD_MULTICASTENS4_14ComposedLayoutINS4_7SwizzleILi3ELi4ELi3EEENS4_18smem_ptr_flag_bitsILi32EEENST_INS5_IJNSA_ILi8EEENSA_ILi32EEEEEENS5_IJS18_SC_EEEEEEEvNS4_8identityES11_S1C_vS1D_EENS_8epilogue10collective6detail29Sm90TmaWarpSpecializedAdapterINS1G_15DefaultEpilogueISJ_SK_SK_NS1F_6thread17LinearCombinationISJ_Li1EffLNS1K_9ScaleType4KindE0ELNS_15FloatRoundStyleE2ESJ_EENS1_15EpilogueDefaultEEEEEvvEEEEvNT_6ParamsE,@"STO_CUDA_ENTRY STV_DEFAULT"
_ZN7cutlass13device_kernelINS_4gemm6kernel13GemmUniversalIN4cute5tupleIJiiiiEEENS1_10collective13CollectiveMmaINS1_34MainloopSm90TmaGmmaWarpSpecializedILi3ENS5_IJNS4_1CILi2EEESB_NSA_ILi1EEEEEENS1_32KernelTmaWarpSpecializedPingpongEEENS5_IJNSA_ILi64EEESG_NSA_ILi128EEEEEENS_10tfloat32_tENS5_IJlSC_lEEESJ_SK_NS4_8TiledMMAINS4_8MMA_AtomIJNS4_4SM904GMMA29MMA_64x64x8_F32TF32TF32_SS_TNILNSO_7ScaleInE1ELSQ_1EEEEEENS4_6LayoutINS5_IJSC_SC_SC_EEENS5_IJNSA_ILi0EEESV_SV_EEEEENS5_IJNS4_10UnderscoreESY_SY_EEEEENS4_23SM90_TMA_LOAD_MULTICASTENS4_14ComposedLayoutINS4_7SwizzleILi3ELi4ELi3EEENS4_18smem_ptr_flag_bitsILi32EEENST_INS5_IJNSA_ILi8EEENSA_ILi32EEEEEENS5_IJS18_SC_EEEEEEEvNS4_8identityES11_S1C_vS1D_EENS_8epilogue10collective6detail29Sm90TmaWarpSpecializedAdapterINS1G_15DefaultEpilogueISJ_SK_SK_NS1F_6thread17LinearCombinationISJ_Li1EffLNS1K_9ScaleType4KindE0ELNS_15FloatRoundStyleE2ESJ_EENS1_15EpilogueDefaultEEEEEvvEEEEvNT_6ParamsE:
[----:B------:R-:W0:Y:S02]  /*0000*/  LDC R1, c[0x0][0x28] ;  /* 0x00000a00ff017b82 */ /* 0x000e240000000800 */
[----:B0-----:R-:W-:Y:S01]  /*0010*/  VIADD R1, R1, 0xfffffff8 ;  /* 0xfffffff801017836 */ /* 0x001fe20000000000 */
[----:B------:R-:W0:Y:S01]  /*0020*/  S2R R4, SR_TID.X ;  /* 0x0000000000047919 */ /* 0x000e220000002100 */
[----:B------:R-:W-:Y:S01]  /*0030*/  ELECT P0, URZ, PT ;  /* 0x00000000003f782f */ /* 0x000fe20003800000 */
[----:B------:R-:W-:Y:S01]  /*0040*/  BSSY B0, `(.L_x_0) ;  /* 0x000000f000007945 */ /* 0x000fe20003800000 */
[--C-:B0-----:R-:W-:Y:S02]  /*0050*/  SHF.R.U32.HI R0, RZ, 0x5, R4.reuse ;  /* 0x00000005ff007819 */ /* 0x101fe40000011604 */
[----:B------:R-:W-:-:S03]  /*0060*/  SHF.R.U32.HI R7, RZ, 0x7, R4 ;  /* 0x00000007ff077819 */ /* 0x000fc60000011604 */
[----:B------:R-:W0:Y:S04]  /*0070*/  SHFL.IDX PT, R2, R0, RZ, 0x1f ;  /* 0x00001fff00027589 */ /* 0x000e2800000e0000 */
[----:B------:R1:W2:Y:S01]  /*0080*/  SHFL.IDX PT, R10, R7, RZ, 0x1f ;  /* 0x00001fff070a7589 */ /* 0x0002a200000e0000 */
[----:B0-----:R-:W-:-:S13]  /*0090*/  ISETP.NE.OR P0, PT, R2, RZ, !P0 ;  /* 0x000000ff0200720c */ /* 0x001fda0004705670 */
[----:B-12---:R-:W-:Y:S05]  /*00a0*/  @P0 BRA `(.L_x_1) ;  /* 0x0000000000200947 */ /* 0x006fea0003800000 */
[----:B------:R-:W-:Y:S02]  /*00b0*/  ULDC.64 UR4, c[0x0][0x198] ;  /* 0x0000660000047ab9 */ /* 0x000fe40000000a00 */
[----:B------:R-:W-:Y:S02]  /*00c0*/  UIADD3 UR6, UP0, UR4, 0xf0, URZ ;  /* 0x000000f004067890 */ /* 0x000fe4000ff1e03f */
[----:B------:R-:W-:Y:S02]  /*00d0*/  UIADD3 UR4, UP1, UR4, 0x1f0, URZ ;  /* 0x000001f004047890 */ /* 0x000fe4000ff3e03f */
[----:B------:R-:W-:Y:S02]  /*00e0*/  UIADD3.X UR7, URZ, UR5, URZ, UP0, !UPT ;  /* 0x000000053f077290 */ /* 0x000fe400087fe43f */
[----:B------:R-:W-:-:S07]  /*00f0*/  UIADD3.X UR5, URZ, UR5, URZ, UP1, !UPT ;  /* 0x000000053f057290 */ /* 0x000fce0008ffe43f */
[----:B------:R0:W-:Y:S02]  /*0100*/  UTMACCTL.PF [UR6] ;  /* 0x00000000060079b9 */ /* 0x0001e40008040000 */
[----:B------:R0:W-:Y:S02]  /*0110*/  UTMACCTL.PF [UR4] ;  /* 0x00000000040079b9 */ /* 0x0001e40008040000 */
[----:B0-----:R-:W-:Y:S01]  /*0120*/  NOP ;  /* 0x0000000000007918 */ /* 0x001fe20000000000 */
.L_x_1:
[----:B------:R-:W-:Y:S05]  /*0130*/  BSYNC B0 ;  /* 0x0000000000007941 */ /* 0x000fea0003800000 */
.L_x_0:
[----:B------:R-:W0:Y:S02]  /*0140*/  SHFL.IDX PT, R9, R0, RZ, 0x1f ;  /* 0x00001fff00097589 */ /* 0x000e2400000e0000 */
[----:B0-----:R-:W-:-:S13]  /*0150*/  ISETP.NE.AND P0, PT, R9, RZ, PT ;  /* 0x000000ff0900720c */ /* 0x001fda0003f05270 */
[----:B------:R-:W-:Y:S05]  /*0160*/  @P0 BRA `(.L_x_2) ;  /* 0x0000000000500947 */ /* 0x000fea0003800000 */
[----:B------:R-:W0:Y:S01]  /*0170*/  S2UR UR8, SR_CgaCtaId ;  /* 0x00000000000879c3 */ /* 0x000e220000008800 */
[----:B------:R-:W-:Y:S01]  /*0180*/  UMOV UR4, 0x400 ;  /* 0x0000040000047882 */ /* 0x000fe20000000000 */
[----:B------:R-:W-:Y:S01]  /*0190*/  UMOV UR5, 0x1 ;  /* 0x0000000100057882 */ /* 0x000fe20000000000 */
[----:B------:R-:W-:Y:S01]  /*01a0*/  UMOV UR6, 0x3 ;  /* 0x0000000300067882 */ /* 0x000fe20000000000 */
[----:B------:R-:W-:Y:S01]  /*01b0*/  ELECT P0, URZ, PT ;  /* 0x00000000003f782f */ /* 0x000fe20003800000 */
[----:B------:R-:W-:-:S04]  /*01c0*/  UIADD3 UR6, -UR6, 0x100000, URZ ;  /* 0x0010000006067890 */ /* 0x000fc8000fffe13f */
[----:B------:R-:W-:Y:S02]  /*01d0*/  USHF.L.U32 UR7, UR6, 0xb, URZ ;  /* 0x0000000b06077899 */ /* 0x000fe4000800063f */
[----:B------:R-:W-:Y:S02]  /*01e0*/  USHF.L.U32 UR6, UR6, 0x1, URZ ;  /* 0x0000000106067899 */ /* 0x000fe4000800063f */
[----:B0-----:R-:W-:Y:S02]  /*01f0*/  ULEA UR8, UR8, UR4, 0x18 ;  /* 0x0000000408087291 */ /* 0x001fe4000f8ec03f */
[----:B------:R-:W-:-:S04]  /*0200*/  UIADD3 UR4, -UR5, 0x100000, URZ ;  /* 0x0010000005047890 */ /* 0x000fc8000fffe13f */
[----:B------:R-:W-:Y:S02]  /*0210*/  USHF.L.U32 UR5, UR4, 0xb, URZ ;  /* 0x0000000b04057899 */ /* 0x000fe4000800063f */
[----:B------:R-:W-:Y:S01]  /*0220*/  USHF.L.U32 UR4, UR4, 0x1, URZ ;  /* 0x0000000104047899 */ /* 0x000fe2000800063f */
[----:B------:R-:W0:Y:S11]  /*0230*/  FENCE.VIEW.ASYNC.S ;  /* 0x00000000000073c6 */ /* 0x000e360000000000 */
[----:B0-----:R0:W1:Y:S01]  /*0240*/  SYNCS.EXCH.64 URZ, [UR8], UR4 ;  /* 0x00000004083f75b2 */ /* 0x0010620008000100 */
[----:B------:R0:W2:Y:S01]  /*0250*/  SYNCS.EXCH.64 URZ, [UR8+0x18], UR6 ;  /* 0x00001806083f75b2 */ /* 0x0000a20008000100 */
[----:B------:R0:W3:Y:S01]  /*0260*/  SYNCS.EXCH.64 URZ, [UR8+0x8], UR4 ;  /* 0x00000804083f75b2 */ /* 0x0000e20008000100 */
[----:B------:R0:W4:Y:S01]  /*0270*/  SYNCS.EXCH.64 URZ, [UR8+0x20], UR6 ;  /* 0x00002006083f75b2 */ /* 0x0001220008000100 */
[----:B------:R0:W0:Y:S01]  /*0280*/  SYNCS.EXCH.64 URZ, [UR8+0x10], UR4 ;  /* 0x00001004083f75b2 */ /* 0x0000220008000100 */
[----:B------:R0:W0:Y:S01]  /*0290*/  SYNCS.EXCH.64 URZ, [UR8+0x28], UR6 ;  /* 0x00002806083f75b2 */ /* 0x0000220008000100 */
[----:B------:R-:W-:Y:S01]  /*02a0*/  NOP ;  /* 0x0000000000007918 */ /* 0x000fe20000000000 */
.L_x_2:
[----:B------:R-:W5:Y:S01]  /*02b0*/  SHFL.IDX PT, R12, R0, RZ, 0x1f ;  /* 0x00001fff000c7589 */ /* 0x000f6200000e0000 */
[----:B------:R-:W1:Y:S01]  /*02c0*/  S2UR UR12, SR_CTAID.X ;  /* 0x00000000000c79c3 */ /* 0x000e620000002500 */
[----:B------:R-:W-:Y:S02]  /*02d0*/  SHF.R.S32.HI R3, RZ, 0x1f, R4 ;  /* 0x0000001fff037819 */ /* 0x000fe40000011404 */
[----:B------:R-:W-:Y:S01]  /*02e0*/  ELECT P0, URZ, PT ;  /* 0x00000000003f782f */ /* 0x000fe20003800000 */
[----:B------:R-:W2:Y:S01]  /*02f0*/  SHFL.IDX PT, R11, R0, RZ, 0x1f ;  /* 0x00001fff000b7589 */ /* 0x000ea200000e0000 */
[----:B0-----:R-:W-:Y:S01]  /*0300*/  ULDC UR4, c[0x0][0x150] ;  /* 0x0000540000047ab9 */ /* 0x001fe20000000800 */
[----:B------:R-:W-:Y:S02]  /*0310*/  LEA.HI R3, R3, R4, RZ, 0x7 ;  /* 0x0000000403037211 */ /* 0x000fe400078f38ff */
[----:B------:R-:W-:Y:S01]  /*0320*/  ELECT P1, URZ, PT ;  /* 0x00000000003f782f */ /* 0x000fe20003820000 */
[----:B------:R-:W0:Y:S01]  /*0330*/  S2R R6, SR_CTAID.Y ;  /* 0x0000000000067919 */ /* 0x000e220000002600 */
[----:B------:R-:W3:Y:S01]  /*0340*/  LDC R14, c[0x0][0x144] ;  /* 0x00005100ff0e7b82 */ /* 0x000ee20000000800 */
[----:B------:R-:W-:Y:S01]  /*0350*/  LOP3.LUT R3, R3, 0xffffff80, RZ, 0xc0, !PT ;  /* 0xffffff8003037812 */ /* 0x000fe200078ec0ff */
[----:B------:R-:W-:Y:S01]  /*0360*/  UMOV UR11, 0x80 ;  /* 0x00000080000b7882 */ /* 0x000fe20000000000 */
[----:B------:R-:W4:Y:S01]  /*0370*/  SHFL.IDX PT, R16, R7, RZ, 0x1f ;  /* 0x00001fff07107589 */ /* 0x000f2200000e0000 */
[----:B------:R-:W-:Y:S01]  /*0380*/  NOP ;  /* 0x0000000000007918 */ /* 0x000fe20000000000 */
[----:B------:R-:W-:Y:S01]  /*0390*/  NOP ;  /* 0x0000000000007918 */ /* 0x000fe20000000000 */
[----:B------:R-:W-:Y:S01]  /*03a0*/  IMAD.IADD R5, R4, 0x1, -R3 ;  /* 0x0000000104057824 */ /* 0x000fe200078e0a03 */
[C---:B------:R-:W-:Y:S01]  /*03b0*/  ISETP.NE.AND P4, PT, R10.reuse, RZ, PT ;  /* 0x000000ff0a00720c */ /* 0x040fe20003f85270 */
[----:B------:R-:W4:Y:S01]  /*03c0*/  LDC R15, c[0x0][0x140] ;  /* 0x00005000ff0f7b82 */ /* 0x000f220000000800 */
[----:B------:R-:W-:-:S02]  /*03d0*/  VIADD R36, R10, 0xffffffff ;  /* 0xffffffff0a247836 */ /* 0x000fc40000000000 */
[----:B------:R-:W-:Y:S01]  /*03e0*/  SHF.R.S32.HI R8, RZ, 0x1f, R5 ;  /* 0x0000001fff087819 */ /* 0x000fe20000011405 */
[----:B------:R-:W-:Y:S02]  /*03f0*/  IMAD.MOV.U32 R57, RZ, RZ, 0x1 ;  /* 0x00000001ff397424 */ /* 0x000fe400078e00ff */
[----:B------:R-:W-:Y:S02]  /*0400*/  ISETP.GE.U32.AND P6, PT, R36, 0x2, PT ;  /* 0x000000022400780c */ /* 0x000fe40003fc6070 */
[----:B-----5:R-:W-:Y:S01]  /*0410*/  ISETP.NE.OR P0, PT, R12, RZ, !P0 ;  /* 0x000000ff0c00720c */ /* 0x020fe20004705670 */
[----:B------:R-:W5:Y:S01]  /*0420*/  LDC R25, c[0x0][0x148] ;  /* 0x00005200ff197b82 */ /* 0x000f620000000800 */
[----:B-1----:R-:W-:Y:S02]  /*0430*/  I2FP.F32.U32 R12, UR12 ;  /* 0x0000000c000c7c45 */ /* 0x002fe40008201000 */
[----:B------:R-:W-:Y:S02]  /*0440*/  LEA.HI R3, R8, R5, RZ, 0x3 ;  /* 0x0000000508037211 */ /* 0x000fe400078f18ff */
[----:B--2---:R-:W-:Y:S01]  /*0450*/  ISETP.NE.OR P1, PT, R11, RZ, !P1 ;  /* 0x000000ff0b00720c */ /* 0x004fe20004f25670 */
[----:B------:R-:W-:Y:S01]  /*0460*/  FMUL R13, R12, UR4 ;  /* 0x000000040c0d7c20 */ /* 0x000fe20008400000 */
[--C-:B------:R-:W-:Y:S01]  /*0470*/  SHF.R.S32.HI R0, RZ, 0x3, R3.reuse ;  /* 0x00000003ff007819 */ /* 0x100fe20000011403 */
[----:B------:R-:W-:Y:S01]  /*0480*/  ULDC UR4, c[0x0][0x154] ;  /* 0x0000550000047ab9 */ /* 0x000fe20000000800 */
[----:B------:R-:W-:-:S02]  /*0490*/  SHF.R.S32.HI R3, RZ, 0x1f, R3 ;  /* 0x0000001fff037819 */ /* 0x000fc40000011403 */
[----:B------:R-:W-:Y:S01]  /*04a0*/  SHF.R.S32.HI R12, RZ, 0x1f, R9 ;  /* 0x0000001fff0c7819 */ /* 0x000fe20000011409 */
[----:B------:R-:W1:Y:S01]  /*04b0*/  F2I.U32.TRUNC.NTZ R13, R13 ;  /* 0x0000000d000d7305 */ /* 0x000e62000020f000 */
[----:B------:R-:W-:Y:S01]  /*04c0*/  LEA.HI R11, R3, R0, RZ, 0x2 ;  /* 0x00000000030b7211 */ /* 0x000fe200078f10ff */
[----:B------:R-:W-:Y:S01]  /*04d0*/  VOTEU.ALL UP1, P0 ;  /* 0x00000000003f7886 */ /* 0x000fe20000020000 */
[----:B------:R-:W-:Y:S01]  /*04e0*/  LEA.HI R12, R12, R9, RZ, 0x2 ;  /* 0x000000090c0c7211 */ /* 0x000fe200078f10ff */
[----:B------:R-:W-:Y:S01]  /*04f0*/  VOTEU.ALL UP0, P0 ;  /* 0x00000000003f7886 */ /* 0x000fe20000000000 */
[----:B------:R-:W-:Y:S01]  /*0500*/  SHF.R.S32.HI R3, RZ, 0x1f, R2 ;  /* 0x0000001fff037819 */ /* 0x000fe20000011402 */
[----:B------:R-:W-:Y:S01]  /*0510*/  VOTEU.ALL UP2, P1 ;  /* 0x00000000003f7886 */ /* 0x000fe20000840000 */
[----:B------:R-:W-:Y:S01]  /*0520*/  LOP3.LUT R11, R11, 0xfffffffc, RZ, 0xc0, !PT ;  /* 0xfffffffc0b0b7812 */ /* 0x000fe200078ec0ff */
[----:B------:R-:W2:Y:S01]  /*0530*/  @!UP1 S2UR UR7, SR_CgaCtaId ;  /* 0x00000000000799c3 */ /* 0x000ea20000008800 */
[----:B------:R-:W-:Y:S01]  /*0540*/  LOP3.LUT R12, R12, 0x3ffffffc, RZ, 0xc0, !PT ;  /* 0x3ffffffc0c0c7812 */ /* 0x000fe200078ec0ff */
[----:B------:R-:W-:Y:S01]  /*0550*/  @!UP1 UMOV UR6, 0x400 ;  /* 0x0000040000069882 */ /* 0x000fe20000000000 */
[----:B------:R-:W-:Y:S01]  /*0560*/  LEA.HI R3, R3, R2, RZ, 0x2 ;  /* 0x0000000203037211 */ /* 0x000fe200078f10ff */
[----:B------:R-:W-:Y:S01]  /*0570*/  IMAD.IADD R11, R0, 0x1, -R11 ;  /* 0x00000001000b7824 */ /* 0x000fe200078e0a0b */
[----:B------:R-:W-:Y:S01]  /*0580*/  @!UP2 UMOV UR9, 0x400 ;  /* 0x000004000009a882 */ /* 0x000fe20000000000 */
[----:B------:R-:W-:Y:S01]  /*0590*/  IMAD.IADD R12, R9, 0x1, -R12 ;  /* 0x00000001090c7824 */ /* 0x000fe200078e0a0c */
[----:B------:R-:W-:Y:S01]  /*05a0*/  LOP3.LUT R3, R3, 0xfffffffc, RZ, 0xc0, !PT ;  /* 0xfffffffc03037812 */ /* 0x000fe200078ec0ff */
[----:B------:R-:W5:Y:S01]  /*05b0*/  @!UP2 S2UR UR10, SR_CgaCtaId ;  /* 0x00000000000aa9c3 */ /* 0x000f620000008800 */
[----:B-1----:R-:W-:Y:S01]  /*05c0*/  IMAD.MOV R13, RZ, RZ, -R13 ;  /* 0x000000ffff0d7224 */ /* 0x002fe200078e0a0d */
[----:B------:R-:W-:Y:S01]  /*05d0*/  VOTEU.ALL UP3, P1 ;  /* 0x00000000003f7886 */ /* 0x000fe20000860000 */
[----:B------:R-:W-:Y:S01]  /*05e0*/  IMAD R11, R12, 0x4, R11 ;  /* 0x000000040c0b7824 */ /* 0x000fe200078e020b */
[----:B------:R-:W-:Y:S01]  /*05f0*/  VOTEU.ALL UP4, P1 ;  /* 0x00000000003f7886 */ /* 0x000fe20000880000 */
[----:B------:R-:W-:Y:S01]  /*0600*/  IMAD.IADD R9, R2, 0x1, -R3 ;  /* 0x0000000102097824 */ /* 0x000fe200078e0a03 */
[----:B0-----:R-:W-:Y:S01]  /*0610*/  I2FP.F32.U32 R2, R6 ;  /* 0x0000000600027245 */ /* 0x001fe20000201000 */
[----:B---3--:R-:W-:Y:S01]  /*0620*/  IMAD R21, R14, R13, UR12 ;  /* 0x0000000c0e157e24 */ /* 0x008fe2000f8e020d */
[C---:B------:R-:W-:Y:S01]  /*0630*/  LEA.HI R0, R11.reuse, R11, RZ, 0x1 ;  /* 0x0000000b0b007211 */ /* 0x040fe200078f08ff */
[C---:B------:R-:W-:Y:S01]  /*0640*/  IMAD.SHL.U32 R56, R11.reuse, 0x4, RZ ;  /* 0x000000040b387824 */ /* 0x040fe200078e00ff */
[----:B------:R-:W-:Y:S01]  /*0650*/  VOTEU.ALL UP5, P1 ;  /* 0x00000000003f7886 */ /* 0x000fe200008a0000 */
[----:B------:R-:W-:Y:S01]  /*0660*/  FMUL R2, R2, UR4 ;  /* 0x0000000402027c20 */ /* 0x000fe20008400000 */
[----:B------:R-:W-:Y:S01]  /*0670*/  LOP3.LUT R0, R0, 0xfffffffe, RZ, 0xc0, !PT ;  /* 0xfffffffe00007812 */ /* 0x000fe200078ec0ff */
[----:B------:R-:W-:Y:S01]  /*0680*/  UMOV UR4, 0x20 ;  /* 0x0000002000047882 */ /* 0x000fe20000000000 */
[----:B------:R-:W-:Y:S01]  /*0690*/  LOP3.LUT R56, R11, 0xc, R56, 0x78, !PT ;  /* 0x0000000c0b387812 */ /* 0x000fe200078e7838 */
[----:B------:R-:W-:-:S04]  /*06a0*/  @!UP1 UIADD3 UR4, -UR4, 0x100000, URZ ;  /* 0x0010000004049890 */ /* 0x000fc8000fffe13f */
[----:B------:R-:W-:Y:S02]  /*06b0*/  @!UP1 USHF.L.U32 UR5, UR4, 0xb, URZ ;  /* 0x0000000b04059899 */ /* 0x000fe4000800063f */
[----:B------:R-:W-:Y:S01]  /*06c0*/  @!UP1 USHF.L.U32 UR4, UR4, 0x1, URZ ;  /* 0x0000000104049899 */ /* 0x000fe2000800063f */
[----:B----4-:R-:W-:Y:S01]  /*06d0*/  ISETP.EQ.U32.AND P2, PT, R15, 0x1, PT ;  /* 0x000000010f00780c */ /* 0x010fe20003f42070 */
[----:B------:R-:W-:Y:S01]  /*06e0*/  IMAD.IADD R0, R11, 0x1, -R0 ;  /* 0x000000010b007824 */ /* 0x000fe200078e0a00 */
[----:B------:R-:W0:Y:S01]  /*06f0*/  F2I.U32.TRUNC.NTZ R2, R2 ;  /* 0x0000000200027305 */ /* 0x000e22000020f000 */
[----:B--2---:R-:W-:Y:S01]  /*0700*/  @!UP1 ULEA UR8, UR7, UR6, 0x18 ;  /* 0x0000000607089291 */ /* 0x004fe2000f8ec03f */
[----:B------:R-:W-:Y:S01]  /*0710*/  R2UR UR43, R16 ;  /* 0x00000000102b72ca */ /* 0x000fe200000e0000 */
[----:B------:R-:W-:-:S04]  /*0720*/  @!UP2 UIADD3 UR6, -UR11, 0x100000, URZ ;  /* 0x001000000b06a890 */ /* 0x000fc8000fffe13f */
[----:B------:R-:W-:Y:S02]  /*0730*/  @!UP2 USHF.L.U32 UR7, UR6, 0xb, URZ ;  /* 0x0000000b0607a899 */ /* 0x000fe4000800063f */
[----:B------:R-:W-:Y:S01]  /*0740*/  @!UP2 USHF.L.U32 UR6, UR6, 0x1, URZ ;  /* 0x000000010606a899 */ /* 0x000fe2000800063f */
[----:B------:R-:W-:Y:S01]  /*0750*/  ISETP.NE.AND P3, PT, R0, R21, PT ;  /* 0x000000150000720c */ /* 0x000fe20003f65270 */
[----:B------:R-:W-:Y:S01]  /*0760*/  VOTEU.ALL UP1, P0 ;  /* 0x00000000003f7886 */ /* 0x000fe20000020000 */
[----:B-----5:R-:W-:Y:S01]  /*0770*/  @!UP2 ULEA UR9, UR10, UR9, 0x18 ;  /* 0x000000090a09a291 */ /* 0x020fe2000f8ec03f */
[----:B------:R-:W-:Y:S01]  /*0780*/  LOP3.LUT P0, RZ, R5, 0x7, RZ, 0xc0, !PT ;  /* 0x0000000705ff7812 */ /* 0x000fe2000780c0ff */
[----:B------:R-:W-:Y:S01]  /*0790*/  VOTEU.ALL UP2, P1 ;  /* 0x00000000003f7886 */ /* 0x000fe20000840000 */
[----:B------:R-:W-:Y:S02]  /*07a0*/  ISETP.NE.AND P1, PT, R9, 0x3, PT ;  /* 0x000000030900780c */ /* 0x000fe40003f25270 */
[----:B------:R-:W-:-:S02]  /*07b0*/  ISETP.LT.U32.AND P0, PT, R56, 0x4, !P0 ;  /* 0x000000043800780c */ /* 0x000fc40004701070 */
[----:B------:R-:W-:Y:S01]  /*07c0*/  ISETP.EQ.OR P1, PT, R9, RZ, !P1 ;  /* 0x000000ff0900720c */ /* 0x000fe20004f22670 */
[----:B------:R-:W1:Y:S02]  /*07d0*/  FENCE.VIEW.ASYNC.S ;  /* 0x00000000000073c6 */ /* 0x000e640000000000 */
[----:B-1----:R1:W2:Y:S01]  /*07e0*/  @!UP0 SYNCS.EXCH.64 URZ, [UR8+0x60], UR4 ;  /* 0x00006004083f85b2 */ /* 0x0022a20008000100 */
[----:B0-----:R-:W-:Y:S01]  /*07f0*/  IMAD.MOV R20, RZ, RZ, -R2 ;  /* 0x000000ffff147224 */ /* 0x001fe200078e0a02 */
[----:B------:R-:W-:-:S03]  /*0800*/  @P3 LEA.HI R0, R56, R56, RZ, 0x1 ;  /* 0x0000003838003211 */ /* 0x000fc600078f08ff */
[----:B------:R-:W-:Y:S01]  /*0810*/  IMAD R3, R25, R20, R6 ;  /* 0x0000001419037224 */ /* 0x000fe200078e0206 */
[----:B------:R-:W-:Y:S02]  /*0820*/  ISETP.EQ.AND P1, PT, R10, RZ, P1 ;  /* 0x000000ff0a00720c */ /* 0x000fe40000f22270 */
[----:B------:R-:W-:Y:S02]  /*0830*/  @P3 SHF.R.S32.HI R0, RZ, 0x1, R0 ;  /* 0x00000001ff003819 */ /* 0x000fe40000011400 */
[----:B------:R-:W-:Y:S02]  /*0840*/  SEL R23, RZ, 0x1, !P1 ;  /* 0x00000001ff177807 */ /* 0x000fe40004800000 */
[----:B------:R-:W-:Y:S02]  /*0850*/  @P3 ISETP.NE.AND P5, PT, R0, R3, PT ;  /* 0x000000030000320c */ /* 0x000fe40003fa5270 */
[----:B------:R-:W-:Y:S01]  /*0860*/  SEL R0, RZ, 0x1, !P0 ;  /* 0x00000001ff007807 */ /* 0x000fe20004000000 */
[----:B------:R1:W0:Y:S01]  /*0870*/  @!UP1 SYNCS.EXCH.64 URZ, [UR8+0x68], UR4 ;  /* 0x00006804083f95b2 */ /* 0x0002220008000100 */
[----:B------:R-:W-:Y:S01]  /*0880*/  NOP ;  /* 0x0000000000007918 */ /* 0x000fe20000000000 */
[----:B------:R-:W-:-:S02]  /*0890*/  @P3 SEL R57, RZ, 0x1, P5 ;  /* 0x00000001ff393807 */ /* 0x000fc40002800000 */
[----:B------:R-:W-:Y:S02]  /*08a0*/  SEL R23, R23, 0x2, P6 ;  /* 0x0000000217177807 */ /* 0x000fe40003000000 */
[----:B------:R-:W-:Y:S01]  /*08b0*/  LOP3.LUT R57, R57, R0, RZ, 0xc0, !PT ;  /* 0x0000000039397212 */ /* 0x000fe200078ec0ff */
[----:B------:R1:W3:Y:S01]  /*08c0*/  @!UP2 SYNCS.EXCH.64 URZ, [UR9+0x40], UR6 ;  /* 0x00004006093fa5b2 */ /* 0x0002e20008000100 */
[----:B------:R1:W4:Y:S01]  /*08d0*/  @!UP3 SYNCS.EXCH.64 URZ, [UR9+0x48], UR6 ;  /* 0x00004806093fb5b2 */ /* 0x0003220008000100 */
[----:B------:R1:W0:Y:S01]  /*08e0*/  @!UP4 SYNCS.EXCH.64 URZ, [UR9+0x50], UR6 ;  /* 0x00005006093fc5b2 */ /* 0x0002220008000100 */
[----:B------:R1:W0:Y:S01]  /*08f0*/  @!UP5 SYNCS.EXCH.64 URZ, [UR9+0x58], UR6 ;  /* 0x00005806093fd5b2 */ /* 0x0002220008000100 */
[----:B------:R-:W-:Y:S01]  /*0900*/  NOP ;  /* 0x0000000000007918 */ /* 0x000fe20000000000 */
[----:B-12---:R-:W-:Y:S05]  /*0910*/  @!P2 BRA `(.L_x_3) ;  /* 0x000000000008a947 */ /* 0x006fea0003800000 */
[----:B0--34-:R-:W-:Y:S01]  /*0920*/  UCGABAR_ARV ;  /* 0x00000000000079c7 */ /* 0x019fe20008000000 */
[----:B------:R-:W-:Y:S05]  /*0930*/  BRA `(.L_x_4) ;  /* 0x0000000000047947 */ /* 0x000fea0003800000 */
.L_x_3:
[----:B0--34-:R-:W-:Y:S01]  /*0940*/  NOP ;  /* 0x0000000000007918 */ /* 0x019fe20000000000 */
.L_x_4:
[----:B------:R-:W-:Y:S01]  /*0950*/  ULDC.64 UR4, c[0x0][0x598] ;  /* 0x0001660000047ab9 */ /* 0x000fe20000000a00 */
[----:B------:R-:W-:Y:S01]  /*0960*/  ULDC.64 UR48, c[0x0][0x208] ;  /* 0x0000820000307ab9 */ /* 0x000fe20000000a00 */
[----:B------:R-:W-:-:S04]  /*0970*/  ISETP.NE.U32.AND P0, PT, RZ, UR4, PT ;  /* 0x00000004ff007c0c */ /* 0x000fc8000bf05070 */
[----:B------:R-:W-:-:S13]  /*0980*/  ISETP.NE.AND.EX P0, PT, RZ, UR5, PT, P0 ;  /* 0x00000005ff007c0c */ /* 0x000fda000bf05300 */
[----:B------:R-:W-:Y:S05]  /*0990*/  @!P0 BRA `(.L_x_5) ;  /* 0x00000000001c8947 */ /* 0x000fea0003800000 */
[----:B------:R-:W0:Y:S02]  /*09a0*/  LDC.64 R2, c[0x0][0x598] ;  /* 0x00016600ff027b82 */ /* 0x000e240000000a00 */
[----:B0-----:R-:W2:Y:S02]  /*09b0*/  LDG.E.64 R2, desc[UR48][R2.64] ;  /* 0x0000003002027981 */ /* 0x001ea4000c1e1b00 */
[----:B--2---:R-:W-:-:S04]  /*09c0*/  ISETP.NE.U32.AND P0, PT, R2, RZ, PT ;  /* 0x000000ff0200720c */ /* 0x004fc80003f05070 */
[----:B------:R-:W-:-:S13]  /*09d0*/  ISETP.NE.AND.EX P0, PT, R3, RZ, PT, P0 ;  /* 0x000000ff0300720c */ /* 0x000fda0003f05300 */
[----:B------:R-:W-:Y:S05]  /*09e0*/  @!P0 BRA `(.L_x_5) ;  /* 0x0000000000088947 */ /* 0x000fea0003800000 */
[----:B------:R0:W5:Y:S01]  /*09f0*/  LD.E R58, desc[UR48][R2.64] ;  /* 0x00000030023a7980 */ /* 0x000162000c101900 */
[----:B------:R-:W-:Y:S05]  /*0a00*/  BRA `(.L_x_6) ;  /* 0x0000000000247947 */ /* 0x000fea0003800000 */
.L_x_5:
[----:B------:R-:W-:Y:S02]  /*0a10*/  ULDC.64 UR4, c[0x0][0x588] ;  /* 0x0001620000047ab9 */ /* 0x000fe40000000a00 */
[----:B------:R-:W-:-:S04]  /*0a20*/  ISETP.NE.U32.AND P0, PT, RZ, UR4, PT ;  /* 0x00000004ff007c0c */ /* 0x000fc8000bf05070 */
[----:B------:R-:W-:-:S13]  /*0a30*/  ISETP.NE.AND.EX P0, PT, RZ, UR5, PT, P0 ;  /* 0x00000005ff007c0c */ /* 0x000fda000bf05300 */
[----:B------:R-:W-:Y:S05]  /*0a40*/  @!P0 BRA `(.L_x_7) ;  /* 0x00000000000c8947 */ /* 0x000fea0003800000 */
[----:B------:R-:W0:Y:S02]  /*0a50*/  LDC.64 R58, c[0x0][0x588] ;  /* 0x00016200ff3a7b82 */ /* 0x000e240000000a00 */
[----:B0-----:R1:W5:Y:S01]  /*0a60*/  LDG.E R58, desc[UR48][R58.64] ;  /* 0x000000303a3a7981 */ /* 0x001362000c1e1900 */
[----:B------:R-:W-:Y:S05]  /*0a70*/  BRA `(.L_x_6) ;  /* 0x0000000000087947 */ /* 0x000fea0003800000 */
.L_x_7:
[----:B------:R-:W-:Y:S02]  /*0a80*/  ULDC UR4, c[0x0][0x580] ;  /* 0x0001600000047ab9 */ /* 0x000fe40000000800 */
[----:B------:R-:W-:-:S07]  /*0a90*/  IMAD.U32 R58, RZ, RZ, UR4 ;  /* 0x00000004ff3a7e24 */ /* 0x000fce000f8e00ff */
.L_x_6:
[----:B------:R-:W-:Y:S02]  /*0aa0*/  ULDC.64 UR4, c[0x0][0x5a0] ;  /* 0x0001680000047ab9 */ /* 0x000fe40000000a00 */
[----:B------:R-:W-:-:S04]  /*0ab0*/  ISETP.NE.U32.AND P0, PT, RZ, UR4, PT ;  /* 0x00000004ff007c0c */ /* 0x000fc8000bf05070 */
[----:B------:R-:W-:-:S13]  /*0ac0*/  ISETP.NE.AND.EX P0, PT, RZ, UR5, PT, P0 ;  /* 0x00000005ff007c0c */ /* 0x000fda000bf05300 */
[----:B------:R-:W-:Y:S05]  /*0ad0*/  @!P0 BRA `(.L_x_8) ;  /* 0x00000000001c8947 */ /* 0x000fea0003800000 */
[----:B0-----:R-:W0:Y:S02]  /*0ae0*/  LDC.64 R2, c[0x0][0x5a0] ;  /* 0x00016800ff027b82 */ /* 0x001e240000000a00 */
[----:B0-----:R-:W2:Y:S02]  /*0af0*/  LDG.E.64 R2, desc[UR48][R2.64] ;  /* 0x0000003002027981 */ /* 0x001ea4000c1e1b00 */
[----:B--2---:R-:W-:-:S04]  /*0b00*/  ISETP.NE.U32.AND P0, PT, R2, RZ, PT ;  /* 0x000000ff0200720c */ /* 0x004fc80003f05070 */
[----:B------:R-:W-:-:S13]  /*0b10*/  ISETP.NE.AND.EX P0, PT, R3, RZ, PT, P0 ;  /* 0x000000ff0300720c */ /* 0x000fda0003f05300 */
[----:B------:R-:W-:Y:S05]  /*0b20*/  @!P0 BRA `(.L_x_8) ;  /* 0x0000000000088947 */ /* 0x000fea0003800000 */
[----:B-1----:R0:W5:Y:S01]  /*0b30*/  LD.E R59, desc[UR48][R2.64] ;  /* 0x00000030023b7980 */ /* 0x002162000c101900 */
[----:B------:R-:W-:Y:S05]  /*0b40*/  BRA `(.L_x_9) ;  /* 0x0000000000247947 */ /* 0x000fea0003800000 */
.L_x_8:
[----:B------:R-:W-:Y:S02]  /*0b50*/  ULDC.64 UR4, c[0x0][0x590] ;  /* 0x0001640000047ab9 */ /* 0x000fe40000000a00 */
[----:B------:R-:W-:-:S04]  /*0b60*/  ISETP.NE.U32.AND P0, PT, RZ, UR4, PT ;  /* 0x00000004ff007c0c */ /* 0x000fc8000bf05070 */
[----:B------:R-:W-:-:S13]  /*0b70*/  ISETP.NE.AND.EX P0, PT, RZ, UR5, PT, P0 ;  /* 0x00000005ff007c0c */ /* 0x000fda000bf05300 */
[----:B------:R-:W-:Y:S05]  /*0b80*/  @!P0 BRA `(.L_x_10) ;  /* 0x00000000000c8947 */ /* 0x000fea0003800000 */
[----:B0-----:R-:W1:Y:S02]  /*0b90*/  LDC.64 R2, c[0x0][0x590] ;  /* 0x00016400ff027b82 */ /* 0x001e640000000a00 */
[----:B-1----:R1:W5:Y:S01]  /*0ba0*/  LDG.E R59, desc[UR48][R2.64] ;  /* 0x00000030023b7981 */ /* 0x002362000c1e1900 */
[----:B------:R-:W-:Y:S05]  /*0bb0*/  BRA `(.L_x_9) ;  /* 0x0000000000087947 */ /* 0x000fea0003800000 */
.L_x_10:
[----:B------:R-:W-:Y:S02]  /*0bc0*/  ULDC UR4, c[0x0][0x584] ;  /* 0x0001610000047ab9 */ /* 0x000fe40000000800 */
[----:B-1----:R-:W-:-:S07]  /*0bd0*/  IMAD.U32 R59, RZ, RZ, UR4 ;  /* 0x00000004ff3b7e24 */ /* 0x002fce000f8e00ff */
.L_x_9:
[----:B01----:R-:W0:Y:S01]  /*0be0*/  LDC R2, c[0x0][0x65c] ;  /* 0x00019700ff027b82 */ /* 0x003e220000000800 */
[----:B------:R-:W-:Y:S01]  /*0bf0*/  ULDC UR6, c[0x0][0x28c] ;  /* 0x0000a30000067ab9 */ /* 0x000fe20000000800 */
[----:B------:R-:W-:Y:S01]  /*0c00*/  ISETP.NE.AND P0, PT, R10, 0x2, PT ;  /* 0x000000020a00780c */ /* 0x000fe20003f05270 */
[----:B------:R-:W-:Y:S01]  /*0c10*/  UIADD3 UR6, UR6, 0x7f, URZ ;  /* 0x0000007f06067890 */ /* 0x000fe2000fffe03f */
[----:B------:R-:W-:Y:S01]  /*0c20*/  IMAD.U32 R10, RZ, RZ, UR12 ;  /* 0x0000000cff0a7e24 */ /* 0x000fe2000f8e00ff */
[----:B------:R-:W-:Y:S01]  /*0c30*/  UMOV UR36, URZ ;  /* 0x0000003f00247c82 */ /* 0x000fe20008000000 */
[----:B------:R-:W-:Y:S01]  /*0c40*/  UMOV UR38, URZ ;  /* 0x0000003f00267c82 */ /* 0x000fe20008000000 */
[----:B------:R-:W-:Y:S01]  /*0c50*/  USHF.R.S32.HI UR7, URZ, 0x1f, UR6 ;  /* 0x0000001f3f077899 */ /* 0x000fe20008011406 */
[----:B------:R-:W-:-:S03]  /*0c60*/  ULDC.64 UR8, c[0x0][0x650] ;  /* 0x0001940000087ab9 */ /* 0x000fc60000000a00 */
[----:B------:R-:W-:-:S04]  /*0c70*/  ULEA.HI UR7, UR7, UR6, URZ, 0x7 ;  /* 0x0000000607077291 */ /* 0x000fc8000f8f383f */
[----:B------:R-:W-:Y:S01]  /*0c80*/  USHF.R.S32.HI UR37, URZ, 0x7, UR7 ;  /* 0x000000073f257899 */ /* 0x000fe20008011407 */
[----:B0-----:R-:W-:-:S13]  /*0c90*/  ISETP.NE.AND P1, PT, R2, 0x1, PT ;  /* 0x000000010200780c */ /* 0x001fda0003f25270 */
[----:B------:R-:W0:Y:S01]  /*0ca0*/  @P1 LDC R17, c[0x0][0x10] ;  /* 0x00000400ff111b82 */ /* 0x000e220000000800 */
[----:B------:R-:W-:Y:S02]  /*0cb0*/  @P1 IMAD.MOV.U32 R7, RZ, RZ, RZ ;  /* 0x000000ffff071224 */ /* 0x000fe400078e00ff */
[----:B------:R-:W-:-:S05]  /*0cc0*/  @P1 IMAD.MOV.U32 R11, RZ, RZ, RZ ;  /* 0x000000ffff0b1224 */ /* 0x000fca00078e00ff */
[----:B------:R-:W1:Y:S01]  /*0cd0*/  @!P1 LDC R3, c[0x0][0xc] ;  /* 0x00000300ff039b82 */ /* 0x000e620000000800 */
[----:B------:R-:W-:Y:S01]  /*0ce0*/  ULDC UR4, c[0x0][0xc] ;  /* 0x0000030000047ab9 */ /* 0x000fe20000000800 */
[----:B------:R-:W-:Y:S02]  /*0cf0*/  ULDC UR5, c[0x0][0x10] ;  /* 0x0000040000057ab9 */ /* 0x000fe40000000800 */
[----:B------:R-:W-:-:S04]  /*0d00*/  UIMAD.WIDE.U32 UR4, UR4, UR5, URZ ;  /* 0x00000005040472a5 */ /* 0x000fc8000f8e003f */
[----:B------:R-:W2:Y:S01]  /*0d10*/  LDC R0, c[0x0][0x14] ;  /* 0x00000500ff007b82 */ /* 0x000ea20000000800 */
[----:B0-----:R-:W-:-:S04]  /*0d20*/  @P1 IMAD.WIDE.U32 R16, R17, UR12, R6 ;  /* 0x0000000c11101c25 */ /* 0x001fc8000f8e0006 */
[----:B------:R-:W-:Y:S02]  /*0d30*/  @P1 IMAD.IADD R17, R17, 0x1, R11 ;  /* 0x0000000111111824 */ /* 0x000fe400078e020b */
[----:B------:R-:W-:Y:S02]  /*0d40*/  IMAD.MOV.U32 R11, RZ, RZ, RZ ;  /* 0x000000ffff0b7224 */ /* 0x000fe400078e00ff */
[----:B-1----:R-:W-:-:S04]  /*0d50*/  @!P1 IMAD.WIDE.U32 R10, R6, R3, R10 ;  /* 0x00000003060a9225 */ /* 0x002fc800078e000a */
[----:B------:R-:W-:Y:S02]  /*0d60*/  @!P1 IMAD.MOV.U32 R16, RZ, RZ, R10 ;  /* 0x000000ffff109224 */ /* 0x000fe400078e000a */
[----:B--2---:R-:W-:-:S04]  /*0d70*/  IMAD.WIDE.U32 R12, R0, UR4, RZ ;  /* 0x00000004000c7c25 */ /* 0x004fc8000f8e00ff */
[----:B------:R-:W-:Y:S01]  /*0d80*/  IMAD R3, R0, UR5, RZ ;  /* 0x0000000500037c24 */ /* 0x000fe2000f8e02ff */
[----:B------:R0:W-:Y:S01]  /*0d90*/  STL.64 [R1], R12 ;  /* 0x0000000c01007387 */ /* 0x0001e20000100a00 */
[----:B------:R-:W-:Y:S02]  /*0da0*/  @!P1 IMAD.MOV.U32 R17, RZ, RZ, R11 ;  /* 0x000000ffff119224 */ /* 0x000fe400078e000b */
[----:B------:R-:W-:Y:S01]  /*0db0*/  IMAD.IADD R0, R13, 0x1, R3 ;  /* 0x000000010d007824 */ /* 0x000fe200078e0203 */
[----:B------:R-:W-:Y:S06]  /*0dc0*/  @P0 BRA `(.L_x_11) ;  /* 0x0000000000200947 */ /* 0x000fec0003800000 */
[----:B------:R-:W-:Y:S01]  /*0dd0*/  UISETP.GE.U32.AND UP0, UPT, UR37, 0x3, UPT ;  /* 0x000000032500788c */ /* 0x000fe2000bf06070 */
[----:B------:R-:W-:Y:S01]  /*0de0*/  IADD3 R16, P0, R16, R12, RZ ;  /* 0x0000000c10107210 */ /* 0x000fe20007f1e0ff */
[----:B------:R-:W-:Y:S01]  /*0df0*/  UIMAD.WIDE.U32 UR4, UR37, -0x55555555, URZ ;  /* 0xaaaaaaab250478a5 */ /* 0x000fe2000f8e003f */
[----:B------:R-:W-:-:S03]  /*0e00*/  UMOV UR38, URZ ;  /* 0x0000003f00267c82 */ /* 0x000fc60008000000 */
[----:B------:R-:W-:Y:S01]  /*0e10*/  USHF.R.U32.HI UR4, URZ, 0x1, UR5 ;  /* 0x000000013f047899 */ /* 0x000fe20008011605 */
[----:B------:R-:W-:-:S03]  /*0e20*/  IMAD.X R17, R0, 0x1, R17, P0 ;  /* 0x0000000100117824 */ /* 0x000fc600000e0611 */
[----:B------:R-:W-:Y:S02]  /*0e30*/  UIMAD UR36, UR4, -0x3, UR37 ;  /* 0xfffffffd042478a4 */ /* 0x000fe4000f8e0225 */
[----:B------:R-:W-:-:S12]  /*0e40*/  @UP0 ULOP3.LUT UR38, UR4, 0x1, URZ, 0xc0, !UPT ;  /* 0x0000000104260892 */ /* 0x000fd8000f8ec03f */
.L_x_11:
[----:B------:R-:W-:Y:S01]  /*0e50*/  ISETP.GE.U32.AND P0, PT, R16, UR8, PT ;  /* 0x0000000810007c0c */ /* 0x000fe2000bf06070 */
[----:B------:R-:W-:Y:S01]  /*0e60*/  IMAD.MOV.U32 R22, RZ, RZ, -0x1 ;  /* 0xffffffffff167424 */ /* 0x000fe200078e00ff */
[----:B------:R-:W-:Y:S01]  /*0e70*/  PRMT R3, RZ, 0x7610, R3 ;  /* 0x00007610ff037816 */ /* 0x000fe20000000003 */
[----:B------:R-:W-:Y:S01]  /*0e80*/  IMAD.MOV.U32 R18, RZ, RZ, -0x1 ;  /* 0xffffffffff127424 */ /* 0x000fe200078e00ff */
[----:B------:R-:W-:Y:S01]  /*0e90*/  ISETP.GE.U32.AND.EX P0, PT, R17, UR9, PT, P0 ;  /* 0x0000000911007c0c */ /* 0x000fe2000bf06100 */
[----:B------:R-:W-:-:S12]  /*0ea0*/  IMAD.MOV.U32 R19, RZ, RZ, -0x1 ;  /* 0xffffffffff137424 */ /* 0x000fd800078e00ff */
[----:B------:R-:W-:Y:S05]  /*0eb0*/  @P0 BRA `(.L_x_12) ;  /* 0x0000000400280947 */ /* 0x000fea0003800000 */
[----:B------:R-:W1:Y:S01]  /*0ec0*/  LDC.64 R26, c[0x0][0x628] ;  /* 0x00018a00ff1a7b82 */ /* 0x000e620000000a00 */
[----:B------:R-:W-:Y:S02]  /*0ed0*/  IMAD.MOV.U32 R10, RZ, RZ, R16 ;  /* 0x000000ffff0a7224 */ /* 0x000fe400078e0010 */
[----:B------:R-:W-:-:S05]  /*0ee0*/  IMAD.MOV.U32 R11, RZ, RZ, R17 ;  /* 0x000000ffff0b7224 */ /* 0x000fca00078e0011 */
[----:B------:R-:W2:Y:S08]  /*0ef0*/  LDC R18, c[0x0][0x630] ;  /* 0x00018c00ff127b82 */ /* 0x000eb00000000800 */
[----:B------:R-:W3:Y:S01]  /*0f00*/  LDC.64 R28, c[0x0][0x620] ;  /* 0x00018800ff1c7b82 */ /* 0x000ee20000000a00 */
[----:B-1----:R-:W-:-:S04]  /*0f10*/  ISETP.NE.U32.AND P0, PT, R26, RZ, PT ;  /* 0x000000ff1a00720c */ /* 0x002fc80003f05070 */
[----:B------:R-:W-:-:S13]  /*0f20*/  ISETP.NE.AND.EX P0, PT, R27, RZ, PT, P0 ;  /* 0x000000ff1b00720c */ /* 0x000fda0003f05300 */
[----:B--23--:R-:W-:Y:S05]  /*0f30*/  @!P0 BRA `(.L_x_13) ;  /* 0x0000000000288947 */ /* 0x00cfea0003800000 */
[----:B------:R-:W1:Y:S02]  /*0f40*/  LDC R3, c[0x0][0x634] ;  /* 0x00018d00ff037b82 */ /* 0x000e640000000800 */
[----:B-1----:R-:W-:-:S05]  /*0f50*/  IADD3 R3, P0, R16, R3, RZ ;  /* 0x0000000310037210 */ /* 0x002fca0007f1e0ff */
[----:B------:R-:W-:-:S04]  /*0f60*/  IMAD.X R19, RZ, RZ, R17, P0 ;  /* 0x000000ffff137224 */ /* 0x000fc800000e0611 */
[----:B------:R-:W-:-:S04]  /*0f70*/  IMAD.WIDE.U32 R10, R19, R26, RZ ;  /* 0x0000001a130a7225 */ /* 0x000fc800078e00ff */
[----:B0-----:R-:W-:-:S04]  /*0f80*/  IMAD.WIDE.U32 R12, P0, R3, R27, R10 ;  /* 0x0000001b030c7225 */ /* 0x001fc8000780000a */
[----:B------:R-:W-:-:S04]  /*0f90*/  IMAD.WIDE.U32 R10, R3, R26, RZ ;  /* 0x0000001a030a7225 */ /* 0x000fc800078e00ff */
[----:B------:R-:W-:Y:S01]  /*0fa0*/  IMAD.X R15, RZ, RZ, RZ, P0 ;  /* 0x000000ffff0f7224 */ /* 0x000fe200000e06ff */
[----:B------:R-:W-:Y:S01]  /*0fb0*/  IADD3 RZ, P0, R11, R12, RZ ;  /* 0x0000000c0bff7210 */ /* 0x000fe20007f1e0ff */
[----:B------:R-:W-:-:S04]  /*0fc0*/  IMAD.MOV.U32 R14, RZ, RZ, R13 ;  /* 0x000000ffff0e7224 */ /* 0x000fc800078e000d */
[----:B------:R-:W-:-:S08]  /*0fd0*/  IMAD.WIDE.U32.X R10, R19, R27, R14, P0 ;  /* 0x0000001b130a7225 */ /* 0x000fd000000e040e */
.L_x_13:
[----:B------:R-:W1:Y:S01]  /*0fe0*/  LDC.64 R32, c[0x0][0x640] ;  /* 0x00019000ff207b82 */ /* 0x000e620000000a00 */
[-CC-:B------:R-:W-:Y:S02]  /*0ff0*/  SHF.R.U64 R30, R10, R18.reuse, R11.reuse ;  /* 0x000000120a1e7219 */ /* 0x180fe4000000120b */
[----:B------:R-:W-:Y:S02]  /*1000*/  SHF.R.U32.HI R3, RZ, R18, R11 ;  /* 0x00000012ff037219 */ /* 0x000fe4000001160b */
[----:B0-----:R-:W-:-:S03]  /*1010*/  IADD3 R13, P0, RZ, -R30, RZ ;  /* 0x8000001eff0d7210 */ /* 0x001fc60007f1e0ff */
[----:B------:R-:W0:Y:S02]  /*1020*/  LDC R14, c[0x0][0x618] ;  /* 0x00018600ff0e7b82 */ /* 0x000e240000000800 */
[----:B------:R-:W-:Y:S02]  /*1030*/  IMAD.X R3, RZ, RZ, ~R3, P0 ;  /* 0x000000ffff037224 */ /* 0x000fe400000e0e03 */
[----:B------:R-:W-:-:S04]  /*1040*/  IMAD.WIDE.U32 R10, R13, R28, R16 ;  /* 0x0000001c0d0a7225 */ /* 0x000fc800078e0010 */
[----:B------:R-:W2:Y:S01]  /*1050*/  LDC R15, c[0x0][0x608] ;  /* 0x00018200ff0f7b82 */ /* 0x000ea20000000800 */
[----:B------:R-:W-:Y:S02]  /*1060*/  IMAD R12, R3, R28, RZ ;  /* 0x0000001c030c7224 */ /* 0x000fe400078e02ff */
[----:B------:R-:W-:Y:S02]  /*1070*/  IMAD.MOV.U32 R28, RZ, RZ, 0x1 ;  /* 0x00000001ff1c7424 */ /* 0x000fe400078e00ff */
[----:B------:R-:W-:Y:S02]  /*1080*/  IMAD R3, R13, R29, R12 ;  /* 0x0000001d0d037224 */ /* 0x000fe400078e020c */
[----:B------:R-:W-:Y:S01]  /*1090*/  IMAD.MOV.U32 R12, RZ, RZ, -0x1 ;  /* 0xffffffffff0c7424 */ /* 0x000fe200078e00ff */
[----:B------:R-:W3:Y:S01]  /*10a0*/  LDC R31, c[0x0][0x658] ;  /* 0x00019600ff1f7b82 */ /* 0x000ee20000000800 */
[----:B------:R-:W-:Y:S01]  /*10b0*/  IMAD.IADD R3, R11, 0x1, R3 ;  /* 0x000000010b037824 */ /* 0x000fe200078e0203 */
[----:B-1----:R-:W-:-:S04]  /*10c0*/  ISETP.NE.U32.AND P0, PT, R32, RZ, PT ;  /* 0x000000ff2000720c */ /* 0x002fc80003f05070 */
[----:B------:R-:W-:Y:S02]  /*10d0*/  ISETP.NE.AND.EX P0, PT, R33, RZ, PT, P0 ;  /* 0x000000ff2100720c */ /* 0x000fe40003f05300 */
[----:B------:R-:W1:Y:S01]  /*10e0*/  LDC R24, c[0x0][0x600] ;  /* 0x00018000ff187b82 */ /* 0x000e620000000800 */
[-CC-:B0-----:R-:W-:Y:S02]  /*10f0*/  SHF.R.U64 R27, R10, R14.reuse, R3.reuse ;  /* 0x0000000e0a1b7219 */ /* 0x181fe40000001203 */
[----:B------:R-:W-:-:S05]  /*1100*/  SHF.R.U32.HI R10, RZ, R14, R3 ;  /* 0x0000000eff0a7219 */ /* 0x000fca0000011603 */
[----:B------:R-:W0:Y:S01]  /*1110*/  LDC R22, c[0x0][0x648] ;  /* 0x00019200ff167b82 */ /* 0x000e220000000800 */
[-CC-:B--2---:R-:W-:Y:S02]  /*1120*/  SHF.R.U64 R35, R27, R15.reuse, R10.reuse ;  /* 0x0000000f1b237219 */ /* 0x184fe4000000120a */
[----:B------:R-:W-:-:S05]  /*1130*/  SHF.R.U32.HI R10, RZ, R15, R10 ;  /* 0x0000000fff0a7219 */ /* 0x000fca000001160a */
[----:B------:R-:W2:Y:S01]  /*1140*/  LDC R26, c[0x0][0x638] ;  /* 0x00018e00ff1a7b82 */ /* 0x000ea20000000800 */
[-CC-:B---3--:R-:W-:Y:S02]  /*1150*/  SHF.R.U64 R34, R35, R31.reuse, R10.reuse ;  /* 0x0000001f23227219 */ /* 0x188fe4000000120a */
[-C--:B------:R-:W-:Y:S02]  /*1160*/  SHF.L.U32 R3, R12, R31.reuse, RZ ;  /* 0x0000001f0c037219 */ /* 0x080fe400000006ff */
[----:B------:R-:W-:Y:S01]  /*1170*/  SHF.R.U32.HI R11, RZ, R31, R10 ;  /* 0x0000001fff0b7219 */ /* 0x000fe2000001160a */
[----:B------:R-:W-:Y:S01]  /*1180*/  IMAD.MOV.U32 R10, RZ, RZ, R34 ;  /* 0x000000ffff0a7224 */ /* 0x000fe200078e0022 */
[----:B------:R-:W-:Y:S01]  /*1190*/  LOP3.LUT R18, RZ, R3, RZ, 0x33, !PT ;  /* 0x00000003ff127212 */ /* 0x000fe200078e33ff */
[----:B------:R-:W3:Y:S01]  /*11a0*/  LDC R29, c[0x0][0x610] ;  /* 0x00018400ff1d7b82 */ /* 0x000ee20000000800 */
[----:B------:R-:W-:Y:S05]  /*11b0*/  @!P0 BRA `(.L_x_14) ;  /* 0x0000000000288947 */ /* 0x000fea0003800000 */
[----:B------:R-:W4:Y:S02]  /*11c0*/  LDC R3, c[0x0][0x64c] ;  /* 0x00019300ff037b82 */ /* 0x000f240000000800 */
[----:B----4-:R-:W-:-:S05]  /*11d0*/  IADD3 R3, P0, R34, R3, RZ ;  /* 0x0000000322037210 */ /* 0x010fca0007f1e0ff */
[----:B------:R-:W-:-:S04]  /*11e0*/  IMAD.X R19, RZ, RZ, R11, P0 ;  /* 0x000000ffff137224 */ /* 0x000fc800000e060b */
[----:B------:R-:W-:-:S04]  /*11f0*/  IMAD.WIDE.U32 R10, R19, R32, RZ ;  /* 0x00000020130a7225 */ /* 0x000fc800078e00ff */
[----:B------:R-:W-:-:S04]  /*1200*/  IMAD.WIDE.U32 R12, P0, R3, R33, R10 ;  /* 0x00000021030c7225 */ /* 0x000fc8000780000a */
[----:B------:R-:W-:-:S04]  /*1210*/  IMAD.WIDE.U32 R10, R3, R32, RZ ;  /* 0x00000020030a7225 */ /* 0x000fc800078e00ff */
[----:B------:R-:W-:Y:S01]  /*1220*/  IMAD.X R15, RZ, RZ, RZ, P0 ;  /* 0x000000ffff0f7224 */ /* 0x000fe200000e06ff */
[----:B------:R-:W-:Y:S01]  /*1230*/  IADD3 RZ, P0, R11, R12, RZ ;  /* 0x0000000c0bff7210 */ /* 0x000fe20007f1e0ff */
[----:B------:R-:W-:-:S04]  /*1240*/  IMAD.MOV.U32 R14, RZ, RZ, R13 ;  /* 0x000000ffff0e7224 */ /* 0x000fc800078e000d */
[----:B------:R-:W-:-:S08]  /*1250*/  IMAD.WIDE.U32.X R10, R19, R33, R14, P0 ;  /* 0x00000021130a7225 */ /* 0x000fd000000e040e */
.L_x_14:
[----:B0-----:R-:W-:Y:S01]  /*1260*/  SHF.R.U64 R7, R10, R22, R11 ;  /* 0x000000160a077219 */ /* 0x001fe2000000120b */
[----:B-1----:R-:W-:Y:S01]  /*1270*/  VIADD R10, R24, 0xffffffff ;  /* 0xffffffff180a7836 */ /* 0x002fe20000000000 */
[----:B------:R-:W-:Y:S01]  /*1280*/  SHF.L.U32 R3, R28, R31, RZ ;  /* 0x0000001f1c037219 */ /* 0x000fe200000006ff */
[----:B------:R-:W-:Y:S01]  /*1290*/  @P1 IMAD R21, R25, R20, R6 ;  /* 0x0000001419151224 */ /* 0x000fe200078e0206 */
[----:B------:R-:W-:Y:S01]  /*12a0*/  LOP3.LUT R18, R35, R18, RZ, 0xc0, !PT ;  /* 0x0000001223127212 */ /* 0x000fe200078ec0ff */
[----:B------:R-:W-:Y:S02]  /*12b0*/  IMAD.MOV R11, RZ, RZ, -R7 ;  /* 0x000000ffff0b7224 */ /* 0x000fe400078e0a07 */
[----:B------:R-:W-:Y:S02]  /*12c0*/  IMAD.MOV.U32 R6, RZ, RZ, 0x1 ;  /* 0x00000001ff067424 */ /* 0x000fe400078e00ff */
[----:B------:R-:W-:Y:S01]  /*12d0*/  IMAD R18, R3, R7, R18 ;  /* 0x0000000703127224 */ /* 0x000fe200078e0212 */
[----:B------:R-:W-:Y:S01]  /*12e0*/  LOP3.LUT R7, R27, R10, RZ, 0xc0, !PT ;  /* 0x0000000a1b077212 */ /* 0x000fe200078ec0ff */
[----:B--2---:R-:W-:-:S02]  /*12f0*/  IMAD R3, R11, R26, R34 ;  /* 0x0000001a0b037224 */ /* 0x004fc400078e0222 */
[----:B---3--:R-:W-:Y:S02]  /*1300*/  IMAD R22, R18, R29, R21 ;  /* 0x0000001d12167224 */ /* 0x008fe400078e0215 */
[----:B------:R-:W-:Y:S01]  /*1310*/  IMAD R7, R3, R24, R7 ;  /* 0x0000001803077224 */ /* 0x000fe200078e0207 */
[----:B------:R-:W-:Y:S01]  /*1320*/  PRMT R3, R6, 0x7610, R3 ;  /* 0x0000761006037816 */ /* 0x000fe20000000003 */
[----:B------:R-:W-:-:S03]  /*1330*/  IMAD.MOV.U32 R19, RZ, RZ, R30 ;  /* 0x000000ffff137224 */ /* 0x000fc600078e001e */
[----:B------:R-:W-:Y:S02]  /*1340*/  SEL R18, R7, R22, !P1 ;  /* 0x0000001607127207 */ /* 0x000fe40004800000 */
[----:B------:R-:W-:-:S07]  /*1350*/  SEL R22, R22, R7, !P1 ;  /* 0x0000000716167207 */ /* 0x000fce0004800000 */
.L_x_12:
[----:B------:R-:W-:Y:S05]  /*1360*/  @!P2 BRA `(.L_x_15) ;  /* 0x00000000000ca947 */ /* 0x000fea0003800000 */
[----:B------:R-:W-:Y:S01]  /*1370*/  UCGABAR_WAIT ;  /* 0x0000000000007dc7 */ /* 0x000fe20008000000 */
[----:B------:R-:W-:Y:S01]  /*1380*/  CCTL.IVALL ;  /* 0x00000000ff00798f */ /* 0x000fe20002000000 */
[----:B------:R-:W-:Y:S05]  /*1390*/  BRA `(.L_x_16) ;  /* 0x0000000000047947 */ /* 0x000fea0003800000 */
.L_x_15:
[----:B------:R-:W-:Y:S06]  /*13a0*/  BAR.SYNC.DEFER_BLOCKING 0x0 ;  /* 0x0000000000007b1d */ /* 0x000fec0000010000 */
.L_x_16:
[----:B------:R-:W-:Y:S05]  /*13b0*/  @!P4 BRA `(.L_x_17) ;  /* 0x000000400098c947 */ /* 0x000fea0003800000 */
[----:B------:R-:W-:-:S13]  /*13c0*/  ISETP.GT.U32.AND P0, PT, R36, 0x1, PT ;  /* 0x000000012400780c */ /* 0x000fda0003f04070 */
[----:B------:R-:W-:Y:S05]  /*13d0*/  @P0 EXIT ;  /* 0x000000000000094d */ /* 0x000fea0003800000 */
.L_x_18:
[----:B------:R-:W-:-:S08]  /*13e0*/  NOP ;  /* 0x0000000000007918 */ /* 0x000fd00000000000 */
[----:B------:R-:W1:Y:S02]  /*13f0*/  USETMAXREG.TRY_ALLOC.CTAPOOL UP0, 0xe8 ;  /* 0x000000e8000079c8 */ /* 0x000e640008000600 */
[----:B-1----:R-:W-:-:S13]  /*1400*/  PLOP3.LUT P0, PT, PT, PT, UP0, 0x80, 0x0 ;  /* 0x000000000000781c */ /* 0x002fda0003f0f008 */
[----:B------:R-:W-:Y:S05]  /*1410*/  @!P0 BRA `(.L_x_18) ;  /* 0xfffffffc00f08947 */ /* 0x000fea000383ffff */
[----:B------:R-:W-:-:S13]  /*1420*/  LOP3.LUT P0, RZ, R3, 0xff, RZ, 0xc0, !PT ;  /* 0x000000ff03ff7812 */ /* 0x000fda000780c0ff */
[----:B------:R-:W-:Y:S05]  /*1430*/  @!P0 EXIT ;  /* 0x000000000000894d */ /* 0x000fea0003800000 */
[----:B------:R-:W2:Y:S01]  /*1440*/  LDL.64 R6, [R1] ;  /* 0x0000000001067983 */ /* 0x000ea20000100a00 */
[CC--:B------:R-:W-:Y:S01]  /*1450*/  LEA.HI R3, R8.reuse, R5.reuse, RZ, 0x2 ;  /* 0x0000000508037211 */ /* 0x0c0fe200078f10ff */
[----:B------:R-:W1:Y:S01]  /*1460*/  S2UR UR4, SR_CgaCtaId ;  /* 0x00000000000479c3 */ /* 0x000e620000008800 */
[----:B------:R-:W-:Y:S01]  /*1470*/  LEA.HI R8, R8, R5, RZ, 0x5 ;  /* 0x0000000508087211 */ /* 0x000fe200078f28ff */
[----:B------:R-:W-:Y:S01]  /*1480*/  UMOV UR40, 0x400 ;  /* 0x0000040000287882 */ /* 0x000fe20000000000 */
[----:B------:R-:W-:Y:S01]  /*1490*/  LOP3.LUT R4, R3, 0xfffffffc, RZ, 0xc0, !PT ;  /* 0xfffffffc03047812 */ /* 0x000fe200078ec0ff */
[----:B------:R-:W-:Y:S01]  /*14a0*/  UISETP.LT.AND UP0, UPT, UR37, 0x1, UPT ;  /* 0x000000012500788c */ /* 0x000fe2000bf01270 */
[--C-:B------:R-:W-:Y:S01]  /*14b0*/  SHF.R.S32.HI R60, RZ, 0x2, R3.reuse ;  /* 0x00000002ff3c7819 */ /* 0x100fe20000011403 */
[----:B------:R-:W-:Y:S01]  /*14c0*/  UIADD3 UR5, UR43, -0x1, URZ ;  /* 0xffffffff2b057890 */ /* 0x000fe2000fffe03f */
[----:B------:R-:W-:Y:S01]  /*14d0*/  SHF.R.S32.HI R3, RZ, 0x1f, R3 ;  /* 0x0000001fff037819 */ /* 0x000fe20000011403 */
[----:B------:R-:W3:Y:S01]  /*14e0*/  LDC R66, c[0x0][0x658] ;  /* 0x00019600ff427b82 */ /* 0x000ee20000000800 */
[----:B------:R-:W-:Y:S01]  /*14f0*/  USEL UR42, UR37, 0x1, UP0 ;  /* 0x00000001252a7887 */ /* 0x000fe20008000000 */
[----:B------:R-:W-:Y:S01]  /*1500*/  IMAD.IADD R4, R5, 0x1, -R4 ;  /* 0x0000000105047824 */ /* 0x000fe200078e0a04 */
[----:B------:R-:W-:Y:S01]  /*1510*/  LEA.HI R3, R3, R60, RZ, 0x3 ;  /* 0x0000003c03037211 */ /* 0x000fe200078f18ff */
[----:B------:R-:W-:Y:S01]  /*1520*/  UISETP.NE.AND UP0, UPT, UR5, URZ, UPT ;  /* 0x0000003f0500728c */ /* 0x000fe2000bf05270 */
[----:B------:R-:W-:Y:S01]  /*1530*/  IMAD.MOV.U32 R5, RZ, RZ, 0x1 ;  /* 0x00000001ff057424 */ /* 0x000fe200078e00ff */
[----:B------:R-:W-:Y:S01]  /*1540*/  ULDC UR8, c[0x0][0x284] ;  /* 0x0000a10000087ab9 */ /* 0x000fe20000000800 */
[----:B------:R-:W-:Y:S01]  /*1550*/  LOP3.LUT R3, R3, 0xfffffff8, RZ, 0xc0, !PT ;  /* 0xfffffff803037812 */ /* 0x000fe200078ec0ff */
[----:B------:R-:W4:Y:S01]  /*1560*/  LDC.64 R64, c[0x0][0x5c8] ;  /* 0x00017200ff407b82 */ /* 0x000f220000000a00 */
[----:B------:R-:W-:Y:S01]  /*1570*/  USEL UR7, URZ, 0x1, UP0 ;  /* 0x000000013f077887 */ /* 0x000fe20008000000 */
[----:B------:R-:W-:Y:S01]  /*1580*/  IMAD.SHL.U32 R62, R4, 0x2, RZ ;  /* 0x00000002043e7824 */ /* 0x000fe200078e00ff */
[----:B------:R-:W-:Y:S01]  /*1590*/  LOP3.LUT R74, R23, 0x1, RZ, 0xfc, !PT ;  /* 0x00000001174a7812 */ /* 0x000fe200078efcff */
[----:B------:R-:W-:Y:S01]  /*15a0*/  IMAD.IADD R60, R60, 0x1, -R3 ;  /* 0x000000013c3c7824 */ /* 0x000fe200078e0a03 */
[----:B------:R-:W-:Y:S01]  /*15b0*/  SHF.R.S32.HI R3, RZ, 0x5, R8 ;  /* 0x00000005ff037819 */ /* 0x000fe20000011408 */
[----:B------:R-:W-:Y:S01]  /*15c0*/  USHF.L.U32 UR39, UR37, 0x1, URZ ;  /* 0x0000000125277899 */ /* 0x000fe2000800063f */
[----:B------:R-:W-:Y:S01]  /*15d0*/  IMAD.U32 R75, RZ, RZ, UR7 ;  /* 0x00000007ff4b7e24 */ /* 0x000fe2000f8e00ff */
[----:B------:R-:W0:Y:S01]  /*15e0*/  LDC R67, c[0x0][0x288] ;  /* 0x0000a200ff437b82 */ /* 0x000e220000000800 */
[--C-:B------:R-:W-:Y:S01]  /*15f0*/  SHF.R.S32.HI R61, RZ, 0x1f, R60.reuse ;  /* 0x0000001fff3d7819 */ /* 0x100fe2000001143c */
[----:B-1----:R-:W-:Y:S01]  /*1600*/  ULEA UR40, UR4, UR40, 0x18 ;  /* 0x0000002804287291 */ /* 0x002fe2000f8ec03f */
[C---:B------:R-:W-:Y:S01]  /*1610*/  IMAD R71, R3.reuse, -0x10, -R60 ;  /* 0xfffffff003477824 */ /* 0x040fe200078e0a3c */
[----:B------:R-:W-:Y:S01]  /*1620*/  USHF.L.U32 UR4, UR5, 0x3, URZ ;  /* 0x0000000305047899 */ /* 0x000fe2000800063f */
[----:B------:R-:W-:Y:S01]  /*1630*/  SHF.R.S32.HI R63, RZ, 0x1f, R62 ;  /* 0x0000001fff3f7819 */ /* 0x000fe2000001143e */
[----:B------:R-:W-:Y:S01]  /*1640*/  IMAD.WIDE R60, R3, 0x10, R60 ;  /* 0x00000010033c7825 */ /* 0x000fe200078e023c */
[----:B------:R-:W-:Y:S01]  /*1650*/  UIADD3 UR5, UR40, 0x100, URZ ;  /* 0x0000010028057890 */ /* 0x000fe2000fffe03f */
[----:B------:R-:W1:Y:S01]  /*1660*/  LDC R69, c[0x0][0x600] ;  /* 0x00018000ff457b82 */ /* 0x000e620000000800 */
[----:B------:R-:W-:Y:S01]  /*1670*/  UIADD3 UR6, UR40, 0x18100, URZ ;  /* 0x0001810028067890 */ /* 0x000fe2000fffe03f */
[----:B------:R-:W-:Y:S01]  /*1680*/  IMAD.MOV.U32 R3, RZ, RZ, -0x1 ;  /* 0xffffffffff037424 */ /* 0x000fe200078e00ff */
[----:B------:R-:W-:Y:S01]  /*1690*/  USHF.R.U32.HI UR5, URZ, 0x4, UR5 ;  /* 0x000000043f057899 */ /* 0x000fe20008011605 */
[----:B------:R-:W-:Y:S01]  /*16a0*/  VIADD R71, R71, UR8 ;  /* 0x0000000847477c36 */ /* 0x000fe20008000000 */
[----:B------:R-:W-:-:S02]  /*16b0*/  USHF.R.U32.HI UR6, URZ, 0x4, UR6 ;  /* 0x000000043f067899 */ /* 0x000fc40008011606 */
[-C--:B---3--:R-:W-:Y:S01]  /*16c0*/  SHF.L.U32 R3, R3, R66.reuse, RZ ;  /* 0x0000004203037219 */ /* 0x088fe200000006ff */
[----:B------:R-:W-:Y:S01]  /*16d0*/  UIADD3 UR41, UR40, 0x40, URZ ;  /* 0x0000004028297890 */ /* 0x000fe2000fffe03f */
[C---:B----4-:R-:W-:Y:S01]  /*16e0*/  SHF.L.U64.HI R65, R64.reuse, 0x3, R65 ;  /* 0x0000000340417819 */ /* 0x050fe20000010241 */
[----:B------:R-:W-:Y:S01]  /*16f0*/  ULOP3.LUT UR4, UR4, 0x8, URZ, 0xc0, !UPT ;  /* 0x0000000804047892 */ /* 0x000fe2000f8ec03f */
[----:B------:R-:W-:Y:S01]  /*1700*/  SHF.L.U32 R66, R5, R66, RZ ;  /* 0x0000004205427219 */ /* 0x000fe200000006ff */
[----:B------:R-:W-:Y:S01]  /*1710*/  ULOP3.LUT UR5, UR5, 0x3fff, URZ, 0xc0, !UPT ;  /* 0x00003fff05057892 */ /* 0x000fe2000f8ec03f */
[----:B------:R-:W-:Y:S01]  /*1720*/  IMAD.SHL.U32 R64, R64, 0x8, RZ ;  /* 0x0000000840407824 */ /* 0x000fe200078e00ff */
[----:B------:R-:W-:Y:S01]  /*1730*/  ULOP3.LUT UR6, UR6, 0x3fff, URZ, 0xc0, !UPT ;  /* 0x00003fff06067892 */ /* 0x000fe2000f8ec03f */
[----:B------:R-:W-:Y:S01]  /*1740*/  LOP3.LUT R70, RZ, R3, RZ, 0x33, !PT ;  /* 0x00000003ff467212 */ /* 0x000fe200078e33ff */
[----:B0-----:R-:W-:Y:S01]  /*1750*/  IMAD R67, R4, -0x2, R67 ;  /* 0xfffffffe04437824 */ /* 0x001fe200078e0243 */
[----:B------:R-:W-:-:S02]  /*1760*/  UIADD3 UR42, -UR42, UR37, URZ ;  /* 0x000000252a2a7290 */ /* 0x000fc4000fffe13f */
[----:B------:R-:W-:Y:S02]  /*1770*/  ULEA UR43, UR43, UR41, 0x3 ;  /* 0x000000292b2b7291 */ /* 0x000fe4000f8e183f */
[----:B------:R-:W-:Y:S02]  /*1780*/  ULOP3.LUT UR44, UR4, 0x8, URZ, 0x3c, !UPT ;  /* 0x00000008042c7892 */ /* 0x000fe4000f8e3c3f */
[----:B------:R-:W-:Y:S01]  /*1790*/  ULOP3.LUT UR45, UR4, 0x18, URZ, 0x3c, !UPT ;  /* 0x00000018042d7892 */ /* 0x000fe2000f8e3c3f */
[----:B-1----:R-:W-:Y:S01]  /*17a0*/  VIADD R69, R69, 0xffffffff ;  /* 0xffffffff45457836 */ /* 0x002fe20000000000 */
[----:B------:R-:W-:Y:S02]  /*17b0*/  ULOP3.LUT UR46, UR5, 0x10000, URZ, 0xfc, !UPT ;  /* 0x00010000052e7892 */ /* 0x000fe4000f8efc3f */
[----:B------:R-:W-:Y:S01]  /*17c0*/  ULOP3.LUT UR47, UR6, 0x10000, URZ, 0xfc, !UPT ;  /* 0x00010000062f7892 */ /* 0x000fe2000f8efc3f */
[----:B--2---:R-:W-:-:S11]  /*17d0*/  SHF.L.U64.HI R68, R6, 0x1, R0 ;  /* 0x0000000106447819 */ /* 0x004fd60000010200 */
.L_x_102:
[----:B------:R-:W-:-:S04]  /*17e0*/  SHF.L.U32 R0, R75, 0x1f, RZ ;  /* 0x0000001f4b007819 */ /* 0x000fc800000006ff */
[----:B------:R-:W0:Y:S02]  /*17f0*/  SYNCS.PHASECHK.TRANS64.TRYWAIT P0, [UR43+-0x8], R0 ;  /* 0xfffff800ff0075a7 */ /* 0x000e24000800016b */
[----:B01--4-:R-:W-:Y:S05]  /*1800*/  @!P0 BRA `(.L_x_19) ;  /* 0x0000005000288947 */ /* 0x013fea0003800000 */
.L_x_123:
[----:B------:R-:W-:Y:S02]  /*1810*/  ULDC UR4, c[0x0][0x28c] ;  /* 0x0000a30000047ab9 */ /* 0x000fe40000000800 */
[----:B------:R-:W-:-:S13]  /*1820*/  ISETP.LT.AND P0, PT, RZ, UR4, PT ;  /* 0x00000004ff007c0c */ /* 0x000fda000bf01270 */
[----:B------:R-:W-:Y:S05]  /*1830*/  @P0 BRA `(.L_x_20) ;  /* 0x0000000000400947 */ /* 0x000fea0003800000 */
[----:B0-----:R-:W-:Y:S01]  /*1840*/  MOV R0, 0x0 ;  /* 0x0000000000007802 */ /* 0x001fe20000000f00 */
[----:B------:R-:W-:Y:S01]  /*1850*/  ULDC.64 UR4, c[0x4][0x68] ;  /* 0x01001a0000047ab9 */ /* 0x000fe20000000a00 */
[----:B------:R-:W-:Y:S01]  /*1860*/  ULDC.64 UR6, c[0x4][0x8] ;  /* 0x0100020000067ab9 */ /* 0x000fe20000000a00 */
[----:B------:R-:W-:Y:S01]  /*1870*/  IMAD.U32 R4, RZ, RZ, UR4 ;  /* 0x00000004ff047e24 */ /* 0x000fe2000f8e00ff */
[----:B------:R0:W1:Y:S01]  /*1880*/  LDC.64 R14, c[0x4][R0] ;  /* 0x01000000000e7b82 */ /* 0x0000620000000a00 */
[----:B------:R-:W-:Y:S01]  /*1890*/  IMAD.U32 R5, RZ, RZ, UR5 ;  /* 0x00000005ff057e24 */ /* 0x000fe2000f8e00ff */
[----:B------:R-:W-:Y:S01]  /*18a0*/  ULDC.64 UR4, c[0x4][0x70] ;  /* 0x01001c0000047ab9 */ /* 0x000fe20000000a00 */
[----:B------:R-:W-:Y:S02]  /*18b0*/  IMAD.U32 R10, RZ, RZ, UR6 ;  /* 0x00000006ff0a7e24 */ /* 0x000fe4000f8e00ff */
[----:B------:R-:W-:Y:S02]  /*18c0*/  IMAD.U32 R6, RZ, RZ, UR4 ;  /* 0x00000004ff067e24 */ /* 0x000fe4000f8e00ff */
[----:B------:R-:W-:-:S02]  /*18d0*/  IMAD.U32 R7, RZ, RZ, UR5 ;  /* 0x00000005ff077e24 */ /* 0x000fc4000f8e00ff */
[----:B------:R-:W-:Y:S02]  /*18e0*/  IMAD.U32 R11, RZ, RZ, UR7 ;  /* 0x00000007ff0b7e24 */ /* 0x000fe4000f8e00ff */
[----:B------:R-:W-:Y:S02]  /*18f0*/  IMAD.MOV.U32 R8, RZ, RZ, 0x1e1 ;  /* 0x000001e1ff087424 */ /* 0x000fe400078e00ff */
[----:B------:R-:W-:Y:S02]  /*1900*/  IMAD.MOV.U32 R12, RZ, RZ, 0x1 ;  /* 0x00000001ff0c7424 */ /* 0x000fe400078e00ff */
[----:B0-----:R-:W-:-:S07]  /*1910*/  IMAD.MOV.U32 R13, RZ, RZ, RZ ;  /* 0x000000ffff0d7224 */ /* 0x001fce00078e00ff */
[----:B------:R-:W-:-:S07]  /*1920*/  LEPC R20, `(.L_x_20) ;  /* 0x000000001014794e */ /* 0x000fce0000000000 */
[----:B-1---5:R-:W-:Y:S05]  /*1930*/  CALL.ABS.NOINC R14 ;  /* 0x000000000e007343 */ /* 0x022fea0003c00000 */
.L_x_20:
[----:B------:R-:W-:-:S13]  /*1940*/  ISETP.NE.AND P0, PT, R74, 0x3, PT ;  /* 0x000000034a00780c */ /* 0x000fda0003f05270 */
[----:B------:R-:W-:Y:S05]  /*1950*/  @!P0 BRA `(.L_x_21) ;  /* 0x0000000000048947 */ /* 0x000fea0003800000 */
[----:B------:R-:W-:Y:S01]  /*1960*/  BPT.TRAP 0x1 ;  /* 0x000000040000795c */ /* 0x000fe20000300000 */
.L_x_21:
[----:B0-----:R-:W-:Y:S02]  /*1970*/  IMAD.U32 R3, RZ, RZ, UR36 ;  /* 0x00000024ff037e24 */ /* 0x001fe4000f8e00ff */
[----:B------:R-:W-:-:S03]  /*1980*/  IMAD.U32 R0, RZ, RZ, UR38 ;  /* 0x00000026ff007e24 */ /* 0x000fc6000f8e00ff */
[----:B------:R-:W-:Y:S02]  /*1990*/  LEA R3, R3, UR40, 0x3 ;  /* 0x0000002803037c11 */ /* 0x000fe4000f8e18ff */
[----:B------:R-:W-:-:S04]  /*19a0*/  SHF.L.U32 R0, R0, 0x1f, RZ ;  /* 0x0000001f00007819 */ /* 0x000fc800000006ff */
[----:B------:R0:W1:Y:S01]  /*19b0*/  SYNCS.PHASECHK.TRANS64.TRYWAIT P1, [R3+URZ], R0 ;  /* 0x00000000030075a7 */ /* 0x000062000802017f */
[----:B------:R-:W-:Y:S05]  /*19c0*/  @!P0 BRA `(.L_x_22) ;  /* 0x0000000000048947 */ /* 0x000fea0003800000 */
[----:B------:R-:W-:Y:S01]  /*19d0*/  BPT.TRAP 0x1 ;  /* 0x000000040000795c */ /* 0x000fe20000300000 */
.L_x_22:
[----:B-1----:R-:W-:Y:S05]  /*19e0*/  @P1 BRA `(.L_x_23) ;  /* 0x0000000000081947 */ /* 0x002fea0003800000 */
[----:B------:R-:W1:Y:S02]  /*19f0*/  SYNCS.PHASECHK.TRANS64.TRYWAIT P1, [R3+URZ], R0 ;  /* 0x00000000030075a7 */ /* 0x000e64000802017f */
[----:B-1----:R-:W-:Y:S05]  /*1a00*/  @!P1 BRA `(.L_x_24) ;  /* 0x0000004c00c09947 */ /* 0x002fea0003800000 */
.L_x_23:
[----:B------:R-:W-:Y:S05]  /*1a10*/  WARPSYNC.ALL ;  /* 0x0000000000007948 */ /* 0x000fea0003800000 */
[----:B------:R-:W-:Y:S01]  /*1a20*/  ULEA UR9, UR36, UR46, 0xb ;  /* 0x0000002e24097291 */ /* 0x000fe2000f8e583f */
[----:B------:R-:W-:Y:S01]  /*1a30*/  WARPGROUP.ARRIVE ;  /* 0x00000000000079c5 */ /* 0x000fe20000000000 */
[----:B------:R-:W-:Y:S01]  /*1a40*/  ULEA UR8, UR36, UR47, 0xb ;  /* 0x0000002f24087291 */ /* 0x000fe2000f8e583f */
[----:B01----:R-:W-:Y:S01]  /*1a50*/  IMAD.U32 R0, RZ, RZ, UR42 ;  /* 0x0000002aff007e24 */ /* 0x003fe2000f8e00ff */
[----:B------:R-:W-:Y:S01]  /*1a60*/  UMOV UR5, 0x40000040 ;  /* 0x4000004000057882 */ /* 0x000fe20000000000 */
[----:B------:R-:W-:-:S02]  /*1a70*/  UMOV UR7, 0x40000040 ;  /* 0x4000004000077882 */ /* 0x000fc40000000000 */
[----:B------:R-:W-:Y:S01]  /*1a80*/  UMOV UR4, UR9 ;  /* 0x0000000900047c82 */ /* 0x000fe20008000000 */
[----:B------:R-:W-:Y:S01]  /*1a90*/  ISETP.GE.AND P1, PT, R0, 0x1, PT ;  /* 0x000000010000780c */ /* 0x000fe20003f26270 */
[----:B------:R-:W-:Y:S02]  /*1aa0*/  UMOV UR6, UR8 ;  /* 0x0000000800067c82 */ /* 0x000fe40008000000 */
[----:B------:R-:W-:Y:S01]  /*1ab0*/  HGMMA.64x64x8.F32.TF32 R24, gdesc[UR4], RZ, !UPT, gsb0 ;  /* 0x04e00000041879f0 */ /* 0x000fe2000c0028ff */
[----:B------:R-:W-:Y:S02]  /*1ac0*/  UIADD3 UR4, UR9, 0x2, URZ ;  /* 0x0000000209047890 */ /* 0x000fe4000fffe03f */
[----:B------:R-:W-:Y:S01]  /*1ad0*/  UIADD3 UR6, UR8, 0x2, URZ ;  /* 0x0000000208067890 */ /* 0x000fe2000fffe03f */
[----:B------:R-:W-:Y:S01]  /*1ae0*/  UMOV UR5, 0x40000040 ;  /* 0x4000004000057882 */ /* 0x000fe20000000000 */
[----:B------:R-:W-:Y:S01]  /*1af0*/  UMOV UR7, 0x40000040 ;  /* 0x4000004000077882 */ /* 0x000fe20000000000 */
[----:B------:R-:W-:-:S02]  /*1b00*/  WARPGROUP.DEPBAR.LE gsb0, 0x0 ;  /* 0x00008000000079c5 */ /* 0x000fc40000010000 */
[----:B------:R-:W-:-:S06]  /*1b10*/  WARPGROUP.ARRIVE ;  /* 0x00000000000079c5 */ /* 0x000fcc0000000000 */
[----:B------:R-:W-:Y:S01]  /*1b20*/  HGMMA.64x64x8.F32.TF32 R24, gdesc[UR4], R24, gsb0 ;  /* 0x04e00000041879f0 */ /* 0x000fe20008002818 */
[----:B------:R-:W-:Y:S02]  /*1b30*/  UIADD3 UR4, UR9, 0x4, URZ ;  /* 0x0000000409047890 */ /* 0x000fe4000fffe03f */
[----:B------:R-:W-:Y:S01]  /*1b40*/  UIADD3 UR6, UR8, 0x4, URZ ;  /* 0x0000000408067890 */ /* 0x000fe2000fffe03f */
[----:B------:R-:W-:Y:S01]  /*1b50*/  UMOV UR5, 0x40000040 ;  /* 0x4000004000057882 */ /* 0x000fe20000000000 */
[----:B------:R-:W-:Y:S01]  /*1b60*/  UMOV UR7, 0x40000040 ;  /* 0x4000004000077882 */ /* 0x000fe20000000000 */
[----:B------:R-:W-:Y:S02]  /*1b70*/  WARPGROUP.DEPBAR.LE gsb0, 0x0 ;  /* 0x00008000000079c5 */ /* 0x000fe40000010000 */
        /* <DEDUP_REMOVED lines=92> */
[----:B------:R-:W-:Y:S03]  /*2140*/  HGMMA.64x64x8.F32.TF32 R24, gdesc[UR4], R24, gsb0 ;  /* 0x04e00000041879f0 */ /* 0x000fe60008002818 */
[----:B------:R-:W-:Y:S02]  /*2150*/  WARPGROUP.DEPBAR.LE gsb0, 0x0 ;  /* 0x00008000000079c5 */ /* 0x000fe40000010000 */
[----:B------:R-:W-:Y:S05]  /*2160*/  @!P1 BRA `(.L_x_25) ;  /* 0x0000000800649947 */ /* 0x000fea0003800000 */
[----:B------:R-:W-:Y:S01]  /*2170*/  UIADD3 UR4, UR36, 0x1, URZ ;  /* 0x0000000124047890 */ /* 0x000fe2000fffe03f */
[----:B------:R-:W-:Y:S02]  /*2180*/  IMAD.U32 R0, RZ, RZ, UR42 ;  /* 0x0000002aff007e24 */ /* 0x000fe4000f8e00ff */
[----:B------:R-:W-:Y:S01]  /*2190*/  IMAD.U32 R3, RZ, RZ, UR36 ;  /* 0x00000024ff037e24 */ /* 0x000fe2000f8e00ff */
[----:B------:R-:W-:-:S04]  /*21a0*/  UISETP.NE.AND UP0, UPT, UR4, 0x3, UPT ;  /* 0x000000030400788c */ /* 0x000fc8000bf05270 */
[----:B------:R-:W-:Y:S02]  /*21b0*/  USEL UR5, URZ, 0x1, UP0 ;  /* 0x000000013f057887 */ /* 0x000fe40008000000 */
[----:B------:R-:W-:Y:S02]  /*21c0*/  USEL UR4, UR4, URZ, UP0 ;  /* 0x0000003f04047287 */ /* 0x000fe40008000000 */
[----:B------:R-:W-:-:S06]  /*21d0*/  ULOP3.LUT UR5, UR38, UR5, URZ, 0x3c, !UPT ;  /* 0x0000000526057292 */ /* 0x000fcc000f8e3c3f */
[----:B------:R-:W-:-:S07]  /*21e0*/  IMAD.U32 R6, RZ, RZ, UR5 ;  /* 0x00000005ff067e24 */ /* 0x000fce000f8e00ff */
.L_x_32:
[----:B------:R-:W-:Y:S05]  /*21f0*/  @!P0 BRA `(.L_x_26) ;  /* 0x0000000000048947 */ /* 0x000fea0003800000 */
[----:B------:R-:W-:Y:S01]  /*2200*/  BPT.TRAP 0x1 ;  /* 0x000000040000795c */ /* 0x000fe20000300000 */
.L_x_26:
[----:B------:R-:W-:Y:S01]  /*2210*/  ULEA UR5, UR4, UR40, 0x3 ;  /* 0x0000002804057291 */ /* 0x000fe2000f8e183f */
[----:B------:R-:W-:-:S08]  /*2220*/  SHF.L.U32 R4, R6, 0x1f, RZ ;  /* 0x0000001f06047819 */ /* 0x000fd000000006ff */
[----:B------:R0:W1:Y:S01]  /*2230*/  SYNCS.PHASECHK.TRANS64.TRYWAIT P1, [UR5], R4 ;  /* 0x00000004ff0075a7 */ /* 0x0000620008020145 */
[----:B------:R-:W-:Y:S05]  /*2240*/  @!P0 BRA `(.L_x_27) ;  /* 0x0000000000048947 */ /* 0x000fea0003800000 */
[----:B------:R-:W-:Y:S01]  /*2250*/  BPT.TRAP 0x1 ;  /* 0x000000040000795c */ /* 0x000fe20000300000 */
.L_x_27:
[----:B-1----:R-:W-:Y:S05]  /*2260*/  @P1 BRA `(.L_x_28) ;  /* 0x0000000000081947 */ /* 0x002fea0003800000 */
[----:B------:R-:W1:Y:S02]  /*2270*/  SYNCS.PHASECHK.TRANS64.TRYWAIT P1, [UR5], R4 ;  /* 0x00000004ff0075a7 */ /* 0x000e640008020145 */
[----:B-1----:R-:W-:Y:S05]  /*2280*/  @!P1 BRA `(.L_x_29) ;  /* 0x0000004400b49947 */ /* 0x002fea0003800000 */
.L_x_28:
[----:B------:R-:W-:Y:S01]  /*2290*/  ULEA UR5, UR4, UR47, 0xb ;  /* 0x0000002f04057291 */ /* 0x000fe2000f8e583f */
[----:B------:R-:W-:Y:S01]  /*22a0*/  WARPGROUP.ARRIVE ;  /* 0x00000000000079c5 */ /* 0x000fe20000000000 */
[----:B------:R-:W-:Y:S01]  /*22b0*/  ULEA UR6, UR4, UR46, 0xb ;  /* 0x0000002e04067291 */ /* 0x000fe2000f8e583f */
[----:B------:R-:W-:Y:S01]  /*22c0*/  UMOV UR11, 0x40000040 ;  /* 0x40000040000b7882 */ /* 0x000fe20000000000 */
[----:B------:R-:W-:-:S03]  /*22d0*/  UMOV UR9, 0x40000040 ;  /* 0x4000004000097882 */ /* 0x000fc60000000000 */
[----:B------:R-:W-:Y:S02]  /*22e0*/  UMOV UR10, UR5 ;  /* 0x00000005000a7c82 */ /* 0x000fe40008000000 */
[----:B------:R-:W-:Y:S02]  /*22f0*/  UMOV UR8, UR6 ;  /* 0x0000000600087c82 */ /* 0x000fe40008000000 */
[----:B------:R-:W-:Y:S01]  /*2300*/  HGMMA.64x64x8.F32.TF32 R24, gdesc[UR8], R24, gsb0 ;  /* 0x04e00000081879f0 */ /* 0x000fe20008002818 */
        /* <DEDUP_REMOVED lines=107> */
[----:B------:R-:W-:Y:S01]  /*29c0*/  BPT.TRAP 0x1 ;  /* 0x000000040000795c */ /* 0x000fe20000300000 */
.L_x_30:
[----:B------:R-:W-:-:S13]  /*29d0*/  ISETP.NE.AND P1, PT, R57, RZ, PT ;  /* 0x000000ff3900720c */ /* 0x000fda0003f25270 */
[----:B01----:R-:W-:-:S05]  /*29e0*/  @P1 LEA R4, R3, UR40, 0x3 ;  /* 0x0000002803041c11 */ /* 0x003fca000f8e18ff */
[----:B------:R-:W-:-:S05]  /*29f0*/  @P1 VIADD R5, R4, 0x18 ;  /* 0x0000001804051836 */ /* 0x000fca0000000000 */
[----:B------:R-:W-:-:S04]  /*2a00*/  @P1 PRMT R5, R56, 0x654, R5 ;  /* 0x0000065438051816 */ /* 0x000fc80000000005 */
[----:B------:R0:W-:Y:S01]  /*2a10*/  @P1 SYNCS.ARRIVE.TRANS64.RED.A1T0 RZ, [R5+URZ], RZ ;  /* 0x000000ff05ff19a7 */ /* 0x0001e2000810043f */
[----:B------:R-:W-:-:S13]  /*2a20*/  ISETP.GT.U32.AND P1, PT, R23, 0x1, PT ;  /* 0x000000011700780c */ /* 0x000fda0003f24070 */
[----:B0-----:R-:W-:Y:S05]  /*2a30*/  @P1 BRA `(.L_x_31) ;  /* 0x0000000000041947 */ /* 0x001fea0003800000 */
[----:B------:R-:W-:Y:S01]  /*2a40*/  BPT.TRAP 0x1 ;  /* 0x000000040000795c */ /* 0x000fe20000300000 */
.L_x_31:
[----:B------:R-:W-:Y:S01]  /*2a50*/  UIADD3 UR4, UR4, 0x1, URZ ;  /* 0x0000000104047890 */ /* 0x000fe2000fffe03f */
[C---:B------:R-:W-:Y:S01]  /*2a60*/  ISETP.GT.AND P2, PT, R0.reuse, 0x1, PT ;  /* 0x000000010000780c */ /* 0x040fe20003f44270 */
[----:B------:R-:W-:Y:S02]  /*2a70*/  VIADD R3, R3, 0x1 ;  /* 0x0000000103037836 */ /* 0x000fe40000000000 */
[----:B------:R-:W-:Y:S01]  /*2a80*/  UISETP.NE.AND UP0, UPT, UR4, 0x3, UPT ;  /* 0x000000030400788c */ /* 0x000fe2000bf05270 */
[----:B------:R-:W-:Y:S02]  /*2a90*/  VIADD R0, R0, 0xffffffff ;  /* 0xffffffff00007836 */ /* 0x000fe40000000000 */
[C---:B------:R-:W-:Y:S01]  /*2aa0*/  ISETP.NE.AND P1, PT, R3.reuse, 0x3, PT ;  /* 0x000000030300780c */ /* 0x040fe20003f25270 */
[----:B------:R-:W-:Y:S02]  /*2ab0*/  USEL UR5, URZ, 0x1, UP0 ;  /* 0x000000013f057887 */ /* 0x000fe40008000000 */
[----:B------:R-:W-:Y:S01]  /*2ac0*/  USEL UR4, UR4, URZ, UP0 ;  /* 0x0000003f04047287 */ /* 0x000fe20008000000 */
[----:B------:R-:W-:-:S03]  /*2ad0*/  SEL R3, R3, RZ, P1 ;  /* 0x000000ff03037207 */ /* 0x000fc60000800000 */
[----:B------:R-:W-:Y:S01]  /*2ae0*/  LOP3.LUT R6, R6, UR5, RZ, 0x3c, !PT ;  /* 0x0000000506067c12 */ /* 0x000fe2000f8e3cff */
[----:B------:R-:W-:Y:S07]  /*2af0*/  @P2 BRA `(.L_x_32) ;  /* 0xfffffff400bc2947 */ /* 0x000fee000383ffff */
.L_x_25:
[----:B------:R-:W0:Y:S01]  /*2b00*/  LDC R0, c[0x0][0x28c] ;  /* 0x0000a300ff007b82 */ /* 0x000e220000000800 */
[----:B------:R-:W-:-:S04]  /*2b10*/  IMAD.U32 R3, RZ, RZ, UR44 ;  /* 0x0000002cff037e24 */ /* 0x000fc8000f8e00ff */
[----:B------:R1:W-:Y:S01]  /*2b20*/  SYNCS.ARRIVE.TRANS64.A1T0 RZ, [R3+UR41], RZ ;  /* 0x000000ff03ff79a7 */ /* 0x0003e20008100029 */
[----:B0-----:R-:W-:-:S13]  /*2b30*/  ISETP.GE.AND P1, PT, R0, 0x1, PT ;  /* 0x000000010000780c */ /* 0x001fda0003f26270 */
[----:B-1----:R-:W-:Y:S05]  /*2b40*/  @!P1 BRA `(.L_x_33) ;  /* 0x0000000000449947 */ /* 0x002fea0003800000 */
[----:B------:R-:W-:Y:S05]  /*2b50*/  @!P0 BRA `(.L_x_34) ;  /* 0x0000000000048947 */ /* 0x000fea0003800000 */
[----:B------:R-:W-:Y:S01]  /*2b60*/  BPT.TRAP 0x1 ;  /* 0x000000040000795c */ /* 0x000fe20000300000 */
.L_x_34:
[----:B------:R-:W-:-:S13]  /*2b70*/  ISETP.NE.AND P0, PT, R57, RZ, PT ;  /* 0x000000ff3900720c */ /* 0x000fda0003f05270 */
[----:B------:R-:W-:-:S05]  /*2b80*/  VOTEU.ANY UP0, P0 ;  /* 0x00000000003f7886 */ /* 0x000fca0000000100 */
[----:B------:R-:W-:-:S06]  /*2b90*/  @UP0 UIADD3 UR4, UR36, UR42, URZ ;  /* 0x0000002a24040290 */ /* 0x000fcc000fffe03f */
[----:B------:R-:W-:Y:S02]  /*2ba0*/  IMAD.U32 R4, RZ, RZ, UR4 ;  /* 0x00000004ff047e24 */ /* 0x000fe4000f8e00ff */
[----:B------:R-:W-:Y:S02]  /*2bb0*/  IMAD.U32 R3, RZ, RZ, UR4 ;  /* 0x00000004ff037e24 */ /* 0x000fe4000f8e00ff */
[----:B------:R-:W-:-:S05]  /*2bc0*/  @P0 IMAD.WIDE.U32 R4, R4, -0x55555555, RZ ;  /* 0xaaaaaaab04040825 */ /* 0x000fca00078e00ff */
[----:B------:R-:W-:-:S05]  /*2bd0*/  @P0 SHF.R.U32.HI R0, RZ, 0x1, R5 ;  /* 0x00000001ff000819 */ /* 0x000fca0000011605 */
[----:B------:R-:W-:-:S05]  /*2be0*/  @P0 IMAD R0, R0, -0x3, R3 ;  /* 0xfffffffd00000824 */ /* 0x000fca00078e0203 */
[----:B------:R-:W-:-:S05]  /*2bf0*/  @P0 LEA R0, R0, UR40, 0x3 ;  /* 0x0000002800000c11 */ /* 0x000fca000f8e18ff */
[----:B------:R-:W-:-:S05]  /*2c00*/  @P0 VIADD R3, R0, 0x18 ;  /* 0x0000001800030836 */ /* 0x000fca0000000000 */
[----:B------:R-:W-:-:S04]  /*2c10*/  @P0 PRMT R3, R56, 0x654, R3 ;  /* 0x0000065438030816 */ /* 0x000fc80000000003 */
[----:B------:R0:W-:Y:S01]  /*2c20*/  @P0 SYNCS.ARRIVE.TRANS64.RED.A1T0 RZ, [R3+URZ], RZ ;  /* 0x000000ff03ff09a7 */ /* 0x0001e2000810043f */
[----:B------:R-:W-:-:S13]  /*2c30*/  ISETP.GT.U32.AND P0, PT, R23, 0x1, PT ;  /* 0x000000011700780c */ /* 0x000fda0003f04070 */
[----:B0-----:R-:W-:Y:S05]  /*2c40*/  @P0 BRA `(.L_x_33) ;  /* 0x0000000000040947 */ /* 0x001fea0003800000 */
[----:B------:R-:W-:Y:S01]  /*2c50*/  BPT.TRAP 0x1 ;  /* 0x000000040000795c */ /* 0x000fe20000300000 */
.L_x_33:
[----:B------:R-:W-:Y:S01]  /*2c60*/  SHF.L.U32 R0, R75, 0x1f, RZ ;  /* 0x0000001f4b007819 */ /* 0x000fe200000006ff */
[----:B------:R-:W-:Y:S01]  /*2c70*/  UIADD3 UR36, UR36, UR39, URZ ;  /* 0x0000002724247290 */ /* 0x000fe2000fffe03f */
[----:B------:R-:W-:Y:S01]  /*2c80*/  SHF.R.S32.HI R9, RZ, 0x1f, R19 ;  /* 0x0000001fff097819 */ /* 0x000fe20000011413 */
[----:B------:R-:W-:Y:S01]  /*2c90*/  UISETP.GE.U32.AND UP1, UPT, UR39, 0x3, UPT ;  /* 0x000000032700788c */ /* 0x000fe2000bf26070 */
[----:B------:R-:W0:Y:S01]  /*2ca0*/  SYNCS.PHASECHK.TRANS64.TRYWAIT P0, [UR43+0x8], R0 ;  /* 0x00000800ff0075a7 */ /* 0x000e22000800016b */
[----:B------:R-:W-:-:S04]  /*2cb0*/  UISETP.GT.U32.AND UP0, UPT, UR36, 0x2, UPT ;  /* 0x000000022400788c */ /* 0x000fc8000bf04070 */
[----:B------:R-:W-:-:S04]  /*2cc0*/  UISETP.LT.U32.AND UP0, UPT, UR39, 0x3, UP0 ;  /* 0x000000032700788c */ /* 0x000fc80008701070 */
[----:B------:R-:W-:Y:S02]  /*2cd0*/  USEL UR6, URZ, 0x1, !UP0 ;  /* 0x000000013f067887 */ /* 0x000fe4000c000000 */
[----:B------:R-:W-:Y:S02]  /*2ce0*/  @UP1 UIMAD.WIDE.U32 UR4, UR36, -0x55555555, URZ ;  /* 0xaaaaaaab240418a5 */ /* 0x000fe4000f8e003f */
[----:B------:R-:W-:Y:S02]  /*2cf0*/  ULOP3.LUT UR38, UR38, UR6, URZ, 0x3c, !UPT ;  /* 0x0000000626267292 */ /* 0x000fe4000f8e3c3f */
[----:B------:R-:W-:-:S04]  /*2d00*/  @UP1 USHF.R.U32.HI UR4, URZ, 0x1, UR5 ;  /* 0x000000013f041899 */ /* 0x000fc80008011605 */
[----:B------:R-:W-:Y:S01]  /*2d10*/  @UP1 ULOP3.LUT UR38, UR38, 0x1, UR4, 0x78, !UPT ;  /* 0x0000000126261892 */ /* 0x000fe2000f8e7804 */
[----:B0-----:R-:W-:Y:S11]  /*2d20*/  @!P0 BRA `(.L_x_35) ;  /* 0x0000003c00248947 */ /* 0x001ff60003800000 */
.L_x_124:
[----:B------:R-:W-:Y:S01]  /*2d30*/  ULDC.64 UR4, c[0x0][0x5d0] ;  /* 0x0001740000047ab9 */ /* 0x000fe20000000a00 */
[----:B------:R-:W-:Y:S01]  /*2d40*/  ULDC UR6, c[0x0][0x284] ;  /* 0x0000a10000067ab9 */ /* 0x000fe20000000800 */
[----:B0-----:R-:W-:Y:S02]  /*2d50*/  IMAD R0, R9, UR4, RZ ;  /* 0x0000000409007c24 */ /* 0x001fe4000f8e02ff */
[----:B------:R-:W-:Y:S02]  /*2d60*/  IMAD.SHL.U32 R12, R18, 0x40, RZ ;  /* 0x00000040120c7824 */ /* 0x000fe400078e00ff */
[C---:B------:R-:W-:Y:S02]  /*2d70*/  IMAD R3, R19.reuse, UR5, R0 ;  /* 0x0000000513037c24 */ /* 0x040fe4000f8e0200 */
[----:B------:R-:W-:Y:S01]  /*2d80*/  IMAD.SHL.U32 R0, R22, 0x40, RZ ;  /* 0x0000004016007824 */ /* 0x000fe200078e00ff */
[----:B------:R-:W-:Y:S01]  /*2d90*/  SHF.R.S32.HI R13, RZ, 0x1f, R12 ;  /* 0x0000001fff0d7819 */ /* 0x000fe2000001140c */
[----:B------:R-:W-:Y:S01]  /*2da0*/  IMAD.WIDE.U32 R4, R19, UR4, R62 ;  /* 0x0000000413047c25 */ /* 0x000fe2000f8e003e */
[----:B------:R-:W-:-:S02]  /*2db0*/  ULDC.64 UR4, c[0x0][0x5c8] ;  /* 0x0001720000047ab9 */ /* 0x000fc40000000a00 */
[----:B------:R-:W-:Y:S01]  /*2dc0*/  ISETP.GE.AND P0, PT, R0, UR6, PT ;  /* 0x0000000600007c0c */ /* 0x000fe2000bf06270 */
[----:B------:R-:W-:Y:S01]  /*2dd0*/  ULDC UR6, c[0x0][0x288] ;  /* 0x0000a20000067ab9 */ /* 0x000fe20000000800 */
[----:B------:R-:W-:Y:S01]  /*2de0*/  IADD3 R4, P1, R12, R4, RZ ;  /* 0x000000040c047210 */ /* 0x000fe20007f3e0ff */
[----:B------:R-:W-:Y:S01]  /*2df0*/  IMAD.WIDE R20, R22, 0x40, R60 ;  /* 0x0000004016147825 */ /* 0x000fe200078e023c */
[----:B------:R-:W-:Y:S02]  /*2e00*/  ISETP.GE.OR P0, PT, R12, UR6, P0 ;  /* 0x000000060c007c0c */ /* 0x000fe40008706670 */
[----:B------:R-:W-:Y:S01]  /*2e10*/  IADD3.X R5, R13, R5, R3, P1, !PT ;  /* 0x000000050d057210 */ /* 0x000fe20000ffe403 */
[----:B------:R-:W-:-:S04]  /*2e20*/  IMAD R7, R21, UR4, RZ ;  /* 0x0000000415077c24 */ /* 0x000fc8000f8e02ff */
[C---:B------:R-:W-:Y:S02]  /*2e30*/  IMAD R7, R20.reuse, UR5, R7 ;  /* 0x0000000514077c24 */ /* 0x040fe4000f8e0207 */
[----:B------:R-:W-:-:S04]  /*2e40*/  IMAD.WIDE.U32 R72, R20, UR4, R4 ;  /* 0x0000000414487c25 */ /* 0x000fc8000f8e0004 */
[----:B------:R-:W-:Y:S05]  /*2e50*/  @P0 BRA `(.L_x_36) ;  /* 0x0000002000540947 */ /* 0x000fea0003800000 */
[----:B-----5:R-:W-:Y:S01]  /*2e60*/  FSETP.NEU.AND P1, PT, R59, RZ, PT ;  /* 0x000000ff3b00720b */ /* 0x020fe20003f2d000 */
[----:B------:R-:W-:Y:S01]  /*2e70*/  IMAD.IADD R22, R67, 0x1, -R12 ;  /* 0x0000000143167824 */ /* 0x000fe200078e0a0c */
[----:B------:R-:W-:Y:S01]  /*2e80*/  BSSY B0, `(.L_x_36) ;  /* 0x0000212000007945 */ /* 0x000fe20003800000 */
[----:B------:R-:W-:Y:S02]  /*2e90*/  IMAD.IADD R0, R71, 0x1, -R0 ;  /* 0x0000000147007824 */ /* 0x000fe400078e0a00 */
[----:B------:R-:W-:Y:S01]  /*2ea0*/  IMAD.IADD R7, R73, 0x1, R7 ;  /* 0x0000000149077824 */ /* 0x000fe200078e0207 */
[----:B------:R-:W-:-:S04]  /*2eb0*/  ISETP.GT.AND P0, PT, R22, RZ, PT ;  /* 0x000000ff1600720c */ /* 0x000fc80003f04270 */
[----:B------:R-:W-:-:S03]  /*2ec0*/  ISETP.GT.AND P2, PT, R0, RZ, P0 ;  /* 0x000000ff0000720c */ /* 0x000fc60000744270 */
[----:B------:R-:W-:Y:S10]  /*2ed0*/  @!P1 BRA `(.L_x_37) ;  /* 0x0000001400d89947 */ /* 0x000ff40003800000 */
[----:B------:R-:W0:Y:S01]  /*2ee0*/  LDC.64 R76, c[0x0][0x5b8] ;  /* 0x00016e00ff4c7b82 */ /* 0x000e220000000a00 */
[----:B------:R-:W-:-:S07]  /*2ef0*/  ULDC.64 UR4, c[0x0][0x5c0] ;  /* 0x0001700000047ab9 */ /* 0x000fce0000000a00 */
[----:B------:R-:W1:Y:S08]  /*2f00*/  LDC.64 R78, c[0x0][0x5b0] ;  /* 0x00016c00ff4e7b82 */ /* 0x000e700000000a00 */
[----:B------:R-:W2:Y:S01]  /*2f10*/  LDC.64 R80, c[0x0][0x5a8] ;  /* 0x00016a00ff507b82 */ /* 0x000ea20000000a00 */
[-C--:B0-----:R-:W-:Y:S02]  /*2f20*/  IMAD R6, R9, R76.reuse, RZ ;  /* 0x0000004c09067224 */ /* 0x081fe400078e02ff */
[----:B------:R-:W-:-:S04]  /*2f30*/  IMAD.WIDE.U32 R4, R19, R76, R62 ;  /* 0x0000004c13047225 */ /* 0x000fc800078e003e */
[----:B------:R-:W-:Y:S01]  /*2f40*/  IMAD R73, R19, R77, R6 ;  /* 0x0000004d13497224 */ /* 0x000fe200078e0206 */
[----:B------:R-:W-:Y:S01]  /*2f50*/  IADD3 R8, P1, R12, R4, RZ ;  /* 0x000000040c087210 */ /* 0x000fe20007f3e0ff */
[----:B-1----:R-:W-:-:S03]  /*2f60*/  IMAD R3, R21, R78, RZ ;  /* 0x0000004e15037224 */ /* 0x002fc600078e02ff */
[----:B------:R-:W-:Y:S01]  /*2f70*/  IADD3.X R9, R13, R5, R73, P1, !PT ;  /* 0x000000050d097210 */ /* 0x000fe20000ffe449 */
[C---:B------:R-:W-:Y:S02]  /*2f80*/  IMAD R21, R20.reuse, R79, R3 ;  /* 0x0000004f14157224 */ /* 0x040fe400078e0203 */
[----:B------:R-:W-:-:S04]  /*2f90*/  IMAD.WIDE.U32 R4, R20, R78, R8 ;  /* 0x0000004e14047225 */ /* 0x000fc800078e0008 */
[----:B------:R-:W-:Y:S01]  /*2fa0*/  IMAD.IADD R3, R5, 0x1, R21 ;  /* 0x0000000105037824 */ /* 0x000fe200078e0215 */
[----:B--2---:R-:W-:-:S04]  /*2fb0*/  LEA R10, P1, R4, R80, 0x2 ;  /* 0x00000050040a7211 */ /* 0x004fc800078210ff */
[----:B------:R-:W-:-:S05]  /*2fc0*/  LEA.HI.X R11, R4, R81, R3, 0x2, P1 ;  /* 0x00000051040b7211 */ /* 0x000fca00008f1403 */
[----:B------:R0:W2:Y:S01]  /*2fd0*/  @P2 LDG.E.LTC128B R3, desc[UR48][R10.64] ;  /* 0x000000300a032981 */ /* 0x0000a2000c1e1920 */
[----:B------:R-:W-:Y:S01]  /*2fe0*/  IMAD.WIDE.U32 R4, R20, R78, R12 ;  /* 0x0000004e14047225 */ /* 0x000fe200078e000c */
[----:B------:R-:W-:Y:S01]  /*2ff0*/  LEA R6, P3, R72, UR4, 0x2 ;  /* 0x0000000448067c11 */ /* 0x000fe2000f8610ff */
[----:B------:R-:W-:Y:S01]  /*3000*/  BSSY B1, `(.L_x_38) ;  /* 0x0000014000017945 */ /* 0x000fe20003800000 */
[----:B------:R-:W-:Y:S02]  /*3010*/  IADD3 R14, P1, R62, R4, RZ ;  /* 0x000000043e0e7210 */ /* 0x000fe40007f3e0ff */
[----:B------:R-:W-:Y:S02]  /*3020*/  LEA.HI.X R7, R72, UR5, R7, 0x2, P3 ;  /* 0x0000000548077c11 */ /* 0x000fe400098f1407 */
[----:B------:R-:W-:Y:S01]  /*3030*/  IADD3.X R15, R63, R21, R5, P1, !PT ;  /* 0x000000153f0f7210 */ /* 0x000fe20000ffe405 */
[----:B0-----:R-:W-:Y:S01]  /*3040*/  IMAD.SHL.U32 R10, R78, 0x8, RZ ;  /* 0x000000084e0a7824 */ /* 0x001fe200078e00ff */
[----:B------:R-:W-:-:S02]  /*3050*/  ISETP.GT.AND P1, PT, R22, 0x1, PT ;  /* 0x000000011600780c */ /* 0x000fc40003f24270 */
[----:B------:R-:W-:Y:S01]  /*3060*/  SHF.L.U64.HI R11, R78, 0x3, R79 ;  /* 0x000000034e0b7819 */ /* 0x000fe2000001024f */
[----:B------:R-:W-:Y:S01]  /*3070*/  IMAD.WIDE.U32 R14, R19, R76, R14 ;  /* 0x0000004c130e7225 */ /* 0x000fe200078e000e */
[----:B------:R-:W-:-:S03]  /*3080*/  ISETP.GT.AND P3, PT, R0, RZ, P1 ;  /* 0x000000ff0000720c */ /* 0x000fc60000f64270 */
[----:B------:R-:W-:Y:S01]  /*3090*/  IMAD.WIDE.U32 R10, R20, R78, R10 ;  /* 0x0000004e140a7225 */ /* 0x000fe200078e000a */
[----:B--2---:R-:W-:-:S05]  /*30a0*/  LOP3.LUT R4, R3, 0xffffe000, RZ, 0xc0, !PT ;  /* 0xffffe00003047812 */ /* 0x004fca00078ec0ff */
[----:B------:R-:W-:Y:S01]  /*30b0*/  FMUL R5, R4, R59 ;  /* 0x0000003b04057220 */ /* 0x000fe20000400000 */
[----:B------:R-:W-:-:S03]  /*30c0*/  LEA R4, P4, R14, R80, 0x2 ;  /* 0x000000500e047211 */ /* 0x000fc600078810ff */
[----:B------:R-:W-:Y:S01]  /*30d0*/  FFMA R77, R24, R58, R5 ;  /* 0x0000003a184d7223 */ /* 0x000fe20000000005 */
[----:B------:R-:W-:-:S04]  /*30e0*/  IMAD.IADD R5, R73, 0x1, R15 ;  /* 0x0000000149057824 */ /* 0x000fc800078e020f */
[----:B------:R-:W-:Y:S02]  /*30f0*/  F2FP.TF32.F32.PACK_B R77, R77 ;  /* 0x0000004dff4d723e */ /* 0x000fe400024050ff */
[----:B------:R-:W-:-:S03]  /*3100*/  LEA.HI.X R5, R14, R81, R5, 0x2, P4 ;  /* 0x000000510e057211 */ /* 0x000fc600020f1405 */
[----:B------:R0:W-:Y:S01]  /*3110*/  @P2 STG.E desc[UR48][R6.64], R77 ;  /* 0x0000004d06002986 */ /* 0x0001e2000c101930 */
[----:B------:R-:W-:Y:S05]  /*3120*/  @!P3 BRA `(.L_x_39) ;  /* 0x000000000004b947 */ /* 0x000fea0003800000 */
[----:B------:R1:W5:Y:S02]  /*3130*/  LDG.E.LTC128B R3, desc[UR48][R4.64+0x4] ;  /* 0x0000043004037981 */ /* 0x000364000c1e1920 */
.L_x_39:
[----:B------:R-:W-:Y:S05]  /*3140*/  BSYNC B1 ;  /* 0x0000000000017941 */ /* 0x000fea0003800000 */
.L_x_38:
[----:B-----5:R-:W-:Y:S01]  /*3150*/  LOP3.LUT R14, R3, 0xffffe000, RZ, 0xc0, !PT ;  /* 0xffffe000030e7812 */ /* 0x020fe200078ec0ff */
[----:B------:R-:W-:Y:S01]  /*3160*/  IMAD.IADD R21, R21, 0x1, R11 ;  /* 0x0000000115157824 */ /* 0x000fe200078e020b */
[----:B------:R-:W-:Y:S01]  /*3170*/  IADD3 R8, P2, R8, R10, RZ ;  /* 0x0000000a08087210 */ /* 0x000fe20007f5e0ff */
[----:B------:R-:W-:Y:S01]  /*3180*/  IMAD.MOV.U32 R18, RZ, RZ, R3 ;  /* 0x000000ffff127224 */ /* 0x000fe200078e0003 */
[----:B------:R-:W-:Y:S01]  /*3190*/  ISETP.GT.AND P0, PT, R0, 0x8, P0 ;  /* 0x000000080000780c */ /* 0x000fe20000704270 */
[----:B------:R-:W-:Y:S02]  /*31a0*/  FMUL R14, R14, R59 ;  /* 0x0000003b0e0e7220 */ /* 0x000fe40000400000 */
[----:B------:R-:W-:Y:S02]  /*31b0*/  IMAD.X R9, R21, 0x1, R9, P2 ;  /* 0x0000000115097824 */ /* 0x000fe400010e0609 */
[----:B------:R-:W-:Y:S01]  /*31c0*/  FFMA R25, R25, R58, R14 ;  /* 0x0000003a19197223 */ /* 0x000fe2000000000e */
[----:B------:R-:W-:-:S04]  /*31d0*/  LEA R14, P2, R8, R80, 0x2 ;  /* 0x00000050080e7211 */ /* 0x000fc800078410ff */
[----:B------:R-:W-:Y:S02]  /*31e0*/  F2FP.TF32.F32.PACK_B R25, R25 ;  /* 0x00000019ff19723e */ /* 0x000fe400024050ff */
[----:B------:R-:W-:-:S03]  /*31f0*/  LEA.HI.X R15, R8, R81, R9, 0x2, P2 ;  /* 0x00000051080f7211 */ /* 0x000fc600010f1409 */
[----:B------:R2:W-:Y:S04]  /*3200*/  @P3 STG.E desc[UR48][R6.64+0x4], R25 ;  /* 0x0000041906003986 */ /* 0x0005e8000c101930 */
[----:B------:R-:W3:Y:S01]  /*3210*/  @P0 LDG.E.LTC128B R18, desc[UR48][R14.64] ;  /* 0x000000300e120981 */ /* 0x000ee2000c1e1920 */
[----:B------:R-:W-:Y:S01]  /*3220*/  IADD3 R12, P2, P3, R62, R10, R12 ;  /* 0x0000000a3e0c7210 */ /* 0x000fe20007b5e00c */
[----:B------:R-:W-:Y:S01]  /*3230*/  BSSY B1, `(.L_x_40) ;  /* 0x0000011000017945 */ /* 0x000fe20003800000 */
[C---:B------:R-:W-:Y:S02]  /*3240*/  SHF.L.U64.HI R9, R64.reuse, 0x2, R65 ;  /* 0x0000000240097819 */ /* 0x040fe40000010241 */
[----:B------:R-:W-:Y:S02]  /*3250*/  IADD3.X R13, R63, R21, R13, P2, P3 ;  /* 0x000000153f0d7210 */ /* 0x000fe400017e640d */
[----:B------:R-:W-:-:S02]  /*3260*/  LEA R10, P2, R64, R6, 0x2 ;  /* 0x00000006400a7211 */ /* 0x000fc400078410ff */
[----:B------:R-:W-:Y:S01]  /*3270*/  ISETP.GT.AND P1, PT, R0, 0x8, P1 ;  /* 0x000000080000780c */ /* 0x000fe20000f24270 */
[----:B------:R-:W-:-:S04]  /*3280*/  IMAD.WIDE.U32 R12, R19, R76, R12 ;  /* 0x0000004c130c7225 */ /* 0x000fc800078e000c */
[----:B------:R-:W-:Y:S01]  /*3290*/  IMAD.X R11, R9, 0x1, R7, P2 ;  /* 0x00000001090b7824 */ /* 0x000fe200010e0607 */
[----:B---3--:R-:W-:-:S05]  /*32a0*/  LOP3.LUT R8, R18, 0xffffe000, RZ, 0xc0, !PT ;  /* 0xffffe00012087812 */ /* 0x008fca00078ec0ff */
        /* <DEDUP_REMOVED lines=9> */
.L_x_41:
[----:B------:R-:W-:Y:S05]  /*3340*/  BSYNC B1 ;  /* 0x0000000000017941 */ /* 0x000fea0003800000 */
.L_x_40:
[----:B-----5:R-:W-:Y:S01]  /*3350*/  LOP3.LUT R12, R18, 0xffffe000, RZ, 0xc0, !PT ;  /* 0xffffe000120c7812 */ /* 0x020fe200078ec0ff */
[----:B------:R-:W-:Y:S01]  /*3360*/  BSSY B1, `(.L_x_42) ;  /* 0x0000009000017945 */ /* 0x000fe20003800000 */
[----:B------:R-:W-:-:S03]  /*3370*/  ISETP.GT.AND P0, PT, R22, 0x8, PT ;  /* 0x000000081600780c */ /* 0x000fc60003f04270 */
[----:B------:R-:W-:Y:S01]  /*3380*/  FMUL R12, R12, R59 ;  /* 0x0000003b0c0c7220 */ /* 0x000fe20000400000 */
[----:B------:R-:W-:-:S03]  /*3390*/  ISETP.GT.AND P2, PT, R0, RZ, P0 ;  /* 0x000000ff0000720c */ /* 0x000fc60000744270 */
[----:B------:R-:W-:-:S05]  /*33a0*/  FFMA R27, R27, R58, R12 ;  /* 0x0000003a1b1b7223 */ /* 0x000fca000000000c */
[----:B------:R-:W-:-:S05]  /*33b0*/  F2FP.TF32.F32.PACK_B R27, R27 ;  /* 0x0000001bff1b723e */ /* 0x000fca00024050ff */
[----:B------:R4:W-:Y:S01]  /*33c0*/  @P1 STG.E desc[UR48][R10.64+0x4], R27 ;  /* 0x0000041b0a001986 */ /* 0x0009e2000c101930 */
[----:B------:R-:W-:Y:S05]  /*33d0*/  @!P2 BRA `(.L_x_43) ;  /* 0x000000000004a947 */ /* 0x000fea0003800000 */
[----:B------:R0:W5:Y:S02]  /*33e0*/  LDG.E.LTC128B R18, desc[UR48][R4.64+0x20] ;  /* 0x0000203004127981 */ /* 0x000164000c1e1920 */
.L_x_43:
[----:B------:R-:W-:Y:S05]  /*33f0*/  BSYNC B1 ;  /* 0x0000000000017941 */ /* 0x000fea0003800000 */
.L_x_42:
        /* <DEDUP_REMOVED lines=10> */
.L_x_45:
[----:B------:R-:W-:Y:S05]  /*34a0*/  BSYNC B1 ;  /* 0x0000000000017941 */ /* 0x000fea0003800000 */
.L_x_44:
[----:B-----5:R-:W-:Y:S01]  /*34b0*/  LOP3.LUT R12, R18, 0xffffe000, RZ, 0xc0, !PT ;  /* 0xffffe000120c7812 */ /* 0x020fe200078ec0ff */
[----:B------:R-:W-:Y:S01]  /*34c0*/  BSSY B1, `(.L_x_46) ;  /* 0x0000008000017945 */ /* 0x000fe20003800000 */
[----:B------:R-:W-:-:S03]  /*34d0*/  ISETP.GT.AND P0, PT, R0, 0x8, P0 ;  /* 0x000000080000780c */ /* 0x000fc60000704270 */
[----:B------:R-:W-:-:S04]  /*34e0*/  FMUL R12, R12, R59 ;  /* 0x0000003b0c0c7220 */ /* 0x000fc80000400000 */
[----:B------:R-:W-:-:S05]  /*34f0*/  FFMA R29, R29, R58, R12 ;  /* 0x0000003a1d1d7223 */ /* 0x000fca000000000c */
[----:B------:R-:W-:-:S05]  /*3500*/  F2FP.TF32.F32.PACK_B R29, R29 ;  /* 0x0000001dff1d723e */ /* 0x000fca00024050ff */
[----:B------:R0:W-:Y:S01]  /*3510*/  @P3 STG.E desc[UR48][R6.64+0x24], R29 ;  /* 0x0000241d06003986 */ /* 0x0001e2000c101930 */
[----:B------:R-:W-:Y:S05]  /*3520*/  @!P0 BRA `(.L_x_47) ;  /* 0x0000000000048947 */ /* 0x000fea0003800000 */
[----:B------:R0:W5:Y:S02]  /*3530*/  LDG.E.LTC128B R18, desc[UR48][R8.64+0x20] ;  /* 0x0000203008127981 */ /* 0x000164000c1e1920 */
.L_x_47:
[----:B------:R-:W-:Y:S05]  /*3540*/  BSYNC B1 ;  /* 0x0000000000017941 */ /* 0x000fea0003800000 */
.L_x_46:
[----:B-----5:R-:W-:Y:S01]  /*3550*/  LOP3.LUT R12, R18, 0xffffe000, RZ, 0xc0, !PT ;  /* 0xffffe000120c7812 */ /* 0x020fe200078ec0ff */
[----:B------:R-:W-:Y:S01]  /*3560*/  BSSY B1, `(.L_x_48) ;  /* 0x0000008000017945 */ /* 0x000fe20003800000 */
[----:B------:R-:W-:-:S03]  /*3570*/  ISETP.GT.AND P1, PT, R0, 0x8, P1 ;  /* 0x000000080000780c */ /* 0x000fc60000f24270 */
[----:B0-----:R-:W-:-:S04]  /*3580*/  FMUL R3, R12, R59 ;  /* 0x0000003b0c037220 */ /* 0x001fc80000400000 */
[----:B------:R-:W-:-:S05]  /*3590*/  FFMA R3, R30, R58, R3 ;  /* 0x0000003a1e037223 */ /* 0x000fca0000000003 */
[----:B------:R-:W-:-:S05]  /*35a0*/  F2FP.TF32.F32.PACK_B R3, R3 ;  /* 0x00000003ff03723e */ /* 0x000fca00024050ff */
[----:B------:R0:W-:Y:S01]  /*35b0*/  @P0 STG.E desc[UR48][R10.64+0x20], R3 ;  /* 0x000020030a000986 */ /* 0x0001e2000c101930 */
[----:B------:R-:W-:Y:S05]  /*35c0*/  @!P1 BRA `(.L_x_49) ;  /* 0x0000000000049947 */ /* 0x000fea0003800000 */
[----:B------:R0:W5:Y:S02]  /*35d0*/  LDG.E.LTC128B R18, desc[UR48][R8.64+0x24] ;  /* 0x0000243008127981 */ /* 0x000164000c1e1920 */
.L_x_49:
[----:B------:R-:W-:Y:S05]  /*35e0*/  BSYNC B1 ;  /* 0x0000000000017941 */ /* 0x000fea0003800000 */
.L_x_48:
        /* <DEDUP_REMOVED lines=10> */
.L_x_51:
[----:B------:R-:W-:Y:S05]  /*3690*/  BSYNC B1 ;  /* 0x0000000000017941 */ /* 0x000fea0003800000 */
.L_x_50:
[----:B-----5:R-:W-:Y:S01]  /*36a0*/  LOP3.LUT R12, R18, 0xffffe000, RZ, 0xc0, !PT ;  /* 0xffffe000120c7812 */ /* 0x020fe200078ec0ff */
[----:B------:R-:W-:Y:S01]  /*36b0*/  BSSY B1, `(.L_x_52) ;  /* 0x0000009000017945 */ /* 0x000fe20003800000 */
[----:B------:R-:W-:-:S03]  /*36c0*/  ISETP.GT.AND P1, PT, R22, 0x11, PT ;  /* 0x000000111600780c */ /* 0x000fc60003f24270 */
[----:B0-----:R-:W-:Y:S01]  /*36d0*/  FMUL R3, R12, R59 ;  /* 0x0000003b0c037220 */ /* 0x001fe20000400000 */
[----:B------:R-:W-:-:S03]  /*36e0*/  ISETP.GT.AND P3, PT, R0, RZ, P1 ;  /* 0x000000ff0000720c */ /* 0x000fc60000f64270 */
[----:B------:R-:W-:-:S05]  /*36f0*/  FFMA R3, R32, R58, R3 ;  /* 0x0000003a20037223 */ /* 0x000fca0000000003 */
[----:B------:R-:W-:-:S05]  /*3700*/  F2FP.TF32.F32.PACK_B R3, R3 ;  /* 0x00000003ff03723e */ /* 0x000fca00024050ff */
[----:B------:R0:W-:Y:S01]  /*3710*/  @P2 STG.E desc[UR48][R6.64+0x40], R3 ;  /* 0x0000400306002986 */ /* 0x0001e2000c101930 */
[----:B------:R-:W-:Y:S05]  /*3720*/  @!P3 BRA `(.L_x_53) ;  /* 0x000000000004b947 */ /* 0x000fea0003800000 */
[----:B------:R0:W5:Y:S02]  /*3730*/  LDG.E.LTC128B R18, desc[UR48][R4.64+0x44] ;  /* 0x0000443004127981 */ /* 0x000164000c1e1920 */
.L_x_53:
[----:B------:R-:W-:Y:S05]  /*3740*/  BSYNC B1 ;  /* 0x0000000000017941 */ /* 0x000fea0003800000 */
.L_x_52:
        /* <DEDUP_REMOVED lines=9> */
.L_x_55:
[----:B------:R-:W-:Y:S05]  /*37e0*/  BSYNC B1 ;  /* 0x0000000000017941 */ /* 0x000fea0003800000 */
.L_x_54:
        /* <DEDUP_REMOVED lines=9> */
.L_x_57:
[----:B------:R-:W-:Y:S05]  /*3880*/  BSYNC B1 ;  /* 0x0000000000017941 */ /* 0x000fea0003800000 */
.L_x_56:
        /* <DEDUP_REMOVED lines=10> */
.L_x_59:
[----:B------:R-:W-:Y:S05]  /*3930*/  BSYNC B1 ;  /* 0x0000000000017941 */ /* 0x000fea0003800000 */
.L_x_58:
        /* <DEDUP_REMOVED lines=10> */
.L_x_61:
[----:B------:R-:W-:Y:S05]  /*39e0*/  BSYNC B1 ;  /* 0x0000000000017941 */ /* 0x000fea0003800000 */
.L_x_60:
        /* <DEDUP_REMOVED lines=9> */
.L_x_63:
[----:B------:R-:W-:Y:S05]  /*3a80*/  BSYNC B1 ;  /* 0x0000000000017941 */ /* 0x000fea0003800000 */
.L_x_62:
        /* <DEDUP_REMOVED lines=9> */
.L_x_65:
[----:B------:R-:W-:Y:S05]  /*3b20*/  BSYNC B1 ;  /* 0x0000000000017941 */ /* 0x000fea0003800000 */
.L_x_64:
        /* <DEDUP_REMOVED lines=10> */
.L_x_67:
[----:B------:R-:W-:Y:S05]  /*3bd0*/  BSYNC B1 ;  /* 0x0000000000017941 */ /* 0x000fea0003800000 */
.L_x_66:
        /* <DEDUP_REMOVED lines=10> */
.L_x_69:
[----:B------:R-:W-:Y:S05]  /*3c80*/  BSYNC B1 ;  /* 0x0000000000017941 */ /* 0x000fea0003800000 */
.L_x_68:
        /* <DEDUP_REMOVED lines=9> */
.L_x_71:
[----:B------:R-:W-:Y:S05]  /*3d20*/  BSYNC B1 ;  /* 0x0000000000017941 */ /* 0x000fea0003800000 */
.L_x_70:
        /* <DEDUP_REMOVED lines=9> */
.L_x_73:
[----:B------:R-:W-:Y:S05]  /*3dc0*/  BSYNC B1 ;  /* 0x0000000000017941 */ /* 0x000fea0003800000 */
.L_x_72:
        /* <DEDUP_REMOVED lines=10> */
.L_x_75:
[----:B------:R-:W-:Y:S05]  /*3e70*/  BSYNC B1 ;  /* 0x0000000000017941 */ /* 0x000fea0003800000 */
.L_x_74:
        /* <DEDUP_REMOVED lines=10> */
.L_x_77:
[----:B------:R-:W-:Y:S05]  /*3f20*/  BSYNC B1 ;  /* 0x0000000000017941 */ /* 0x000fea0003800000 */
.L_x_76:
        /* <DEDUP_REMOVED lines=9> */
.L_x_79:
[----:B------:R-:W-:Y:S05]  /*3fc0*/  BSYNC B1 ;  /* 0x0000000000017941 */ /* 0x000fea0003800000 */
.L_x_78:
        /* <DEDUP_REMOVED lines=9> */
.L_x_81:
[----:B------:R-:W-:Y:S05]  /*4060*/  BSYNC B1 ;  /* 0x0000000000017941 */ /* 0x000fea0003800000 */
.L_x_80:
        /* <DEDUP_REMOVED lines=10> */
.L_x_83:
[----:B------:R-:W-:Y:S05]  /*4110*/  BSYNC B1 ;  /* 0x0000000000017941 */ /* 0x000fea0003800000 */
.L_x_82:
        /* <DEDUP_REMOVED lines=10> */
.L_x_85:
[----:B------:R-:W-:Y:S05]  /*41c0*/  BSYNC B1 ;  /* 0x0000000000017941 */ /* 0x000fea0003800000 */
.L_x_84:
        /* <DEDUP_REMOVED lines=9> */
.L_x_87:
[----:B------:R-:W-:Y:S05]  /*4260*/  BSYNC B1 ;  /* 0x0000000000017941 */ /* 0x000fea0003800000 */
.L_x_86:
        /* <DEDUP_REMOVED lines=9> */
.L_x_89:
[----:B------:R-:W-:Y:S05]  /*4300*/  BSYNC B1 ;  /* 0x0000000000017941 */ /* 0x000fea0003800000 */
.L_x_88:
        /* <DEDUP_REMOVED lines=10> */
.L_x_91:
[----:B------:R-:W-:Y:S05]  /*43b0*/  BSYNC B1 ;  /* 0x0000000000017941 */ /* 0x000fea0003800000 */
.L_x_90:
        /* <DEDUP_REMOVED lines=10> */
.L_x_93:
[----:B------:R-:W-:Y:S05]  /*4460*/  BSYNC B1 ;  /* 0x0000000000017941 */ /* 0x000fea0003800000 */
.L_x_92:
[----:B01---5:R-:W-:Y:S01]  /*4470*/  LOP3.LUT R4, R18, 0xffffe000, RZ, 0xc0, !PT ;  /* 0xffffe00012047812 */ /* 0x023fe200078ec0ff */
        /* <DEDUP_REMOVED lines=8> */
.L_x_95:
[----:B------:R-:W-:Y:S05]  /*4500*/  BSYNC B1 ;  /* 0x0000000000017941 */ /* 0x000fea0003800000 */
.L_x_94:
[----:B-----5:R-:W-:Y:S01]  /*4510*/  LOP3.LUT R4, R18, 0xffffe000, RZ, 0xc0, !PT ;  /* 0xffffe00012047812 */ /* 0x020fe200078ec0ff */
[----:B------:R-:W-:Y:S01]  /*4520*/  @P0 IMAD.MOV.U32 R5, RZ, RZ, R11 ;  /* 0x000000ffff050224 */ /* 0x000fe200078e000b */
[----:B------:R-:W-:Y:S01]  /*4530*/  ISETP.GT.AND P1, PT, R0, 0x8, P1 ;  /* 0x000000080000780c */ /* 0x000fe20000f24270 */
[----:B------:R-:W-:Y:S02]  /*4540*/  BSSY B1, `(.L_x_96) ;  /* 0x0000008000017945 */ /* 0x000fe40003800000 */
[----:B------:R-:W-:Y:S01]  /*4550*/  FMUL R3, R4, R59 ;  /* 0x0000003b04037220 */ /* 0x000fe20000400000 */
[----:B------:R-:W-:-:S03]  /*4560*/  @P0 IMAD.MOV.U32 R4, RZ, RZ, R10 ;  /* 0x000000ffff040224 */ /* 0x000fc600078e000a */
[----:B------:R-:W-:-:S05]  /*4570*/  FFMA R3, R54, R58, R3 ;  /* 0x0000003a36037223 */ /* 0x000fca0000000003 */
[----:B------:R-:W-:-:S05]  /*4580*/  F2FP.TF32.F32.PACK_B R3, R3 ;  /* 0x00000003ff03723e */ /* 0x000fca00024050ff */
[----:B------:R0:W-:Y:S01]  /*4590*/  @P0 STG.E desc[UR48][R4.64+0xe0], R3 ;  /* 0x0000e00304000986 */ /* 0x0001e2000c101930 */
[----:B------:R-:W-:Y:S05]  /*45a0*/  @!P1 BRA `(.L_x_97) ;  /* 0x0000000000049947 */ /* 0x000fea0003800000 */
[----:B------:R0:W5:Y:S02]  /*45b0*/  LDG.E.LTC128B R18, desc[UR48][R8.64+0xe4] ;  /* 0x0000e43008127981 */ /* 0x000164000c1e1920 */
.L_x_97:
[----:B------:R-:W-:Y:S05]  /*45c0*/  BSYNC B1 ;  /* 0x0000000000017941 */ /* 0x000fea0003800000 */
.L_x_96:
[----:B------:R-:W-:Y:S05]  /*45d0*/  @!P1 BRA `(.L_x_98) ;  /* 0x0000000800709947 */ /* 0x000fea0003800000 */
[----:B-----5:R-:W-:-:S05]  /*45e0*/  LOP3.LUT R18, R18, 0xffffe000, RZ, 0xc0, !PT ;  /* 0xffffe00012127812 */ /* 0x020fca00078ec0ff */
[----:B------:R-:W-:-:S04]  /*45f0*/  FMUL R18, R18, R59 ;  /* 0x0000003b12127220 */ /* 0x000fc80000400000 */
[----:B------:R-:W-:-:S05]  /*4600*/  FFMA R55, R55, R58, R18 ;  /* 0x0000003a37377223 */ /* 0x000fca0000000012 */
[----:B------:R-:W-:-:S05]  /*4610*/  F2FP.TF32.F32.PACK_B R55, R55 ;  /* 0x00000037ff37723e */ /* 0x000fca00024050ff */
[----:B------:R0:W-:Y:S01]  /*4620*/  STG.E desc[UR48][R10.64+0xe4], R55 ;  /* 0x0000e4370a007986 */ /* 0x0001e2000c101930 */
[----:B------:R-:W-:Y:S05]  /*4630*/  BRA `(.L_x_98) ;  /* 0x0000000800587947 */ /* 0x000fea0003800000 */
.L_x_37:
[----:B------:R-:W-:Y:S01]  /*4640*/  ISETP.GT.AND P4, PT, R22, 0x1, PT ;  /* 0x000000011600780c */ /* 0x000fe20003f84270 */
[----:B------:R-:W-:Y:S01]  /*4650*/  ULDC.64 UR4, c[0x0][0x5c0] ;  /* 0x0001700000047ab9 */ /* 0x000fe20000000a00 */
[-C--:B------:R-:W-:Y:S01]  /*4660*/  FMUL R3, R24, R58.reuse ;  /* 0x0000003a18037220 */ /* 0x080fe20000400000 */
[----:B------:R-:W-:Y:S01]  /*4670*/  LEA R4, P3, R72, UR4, 0x2 ;  /* 0x0000000448047c11 */ /* 0x000fe2000f8610ff */
[-C--:B------:R-:W-:Y:S01]  /*4680*/  FMUL R25, R25, R58.reuse ;  /* 0x0000003a19197220 */ /* 0x080fe20000400000 */
[----:B------:R-:W-:Y:S01]  /*4690*/  ISETP.GT.AND P1, PT, R0, RZ, P4 ;  /* 0x000000ff0000720c */ /* 0x000fe20002724270 */
[-C--:B------:R-:W-:Y:S01]  /*46a0*/  FMUL R9, R26, R58.reuse ;  /* 0x0000003a1a097220 */ /* 0x080fe20000400000 */
[----:B------:R-:W-:Y:S01]  /*46b0*/  LEA.HI.X R5, R72, UR5, R7, 0x2, P3 ;  /* 0x0000000548057c11 */ /* 0x000fe200098f1407 */
[-C--:B------:R-:W-:Y:S01]  /*46c0*/  FMUL R27, R27, R58.reuse ;  /* 0x0000003a1b1b7220 */ /* 0x080fe20000400000 */
[----:B------:R-:W-:Y:S01]  /*46d0*/  F2FP.TF32.F32.PACK_B R3, R3 ;  /* 0x00000003ff03723e */ /* 0x000fe200024050ff */
[-C--:B------:R-:W-:Y:S01]  /*46e0*/  FMUL R29, R29, R58.reuse ;  /* 0x0000003a1d1d7220 */ /* 0x080fe20000400000 */
[----:B------:R-:W-:Y:S01]  /*46f0*/  F2FP.TF32.F32.PACK_B R25, R25 ;  /* 0x00000019ff19723e */ /* 0x000fe200024050ff */
[----:B------:R-:W-:Y:S01]  /*4700*/  FMUL R31, R31, R58 ;  /* 0x0000003a1f1f7220 */ /* 0x000fe20000400000 */
[C---:B------:R-:W-:Y:S01]  /*4710*/  SHF.L.U64.HI R7, R64.reuse, 0x2, R65 ;  /* 0x0000000240077819 */ /* 0x040fe20000010241 */
[----:B------:R0:W-:Y:S01]  /*4720*/  @P2 STG.E desc[UR48][R4.64], R3 ;  /* 0x0000000304002986 */ /* 0x0001e2000c101930 */
[----:B------:R-:W-:Y:S01]  /*4730*/  LEA R6, P3, R64, R4, 0x2 ;  /* 0x0000000440067211 */ /* 0x000fe200078610ff */
[-C--:B------:R-:W-:Y:S01]  /*4740*/  FMUL R11, R32, R58.reuse ;  /* 0x0000003a200b7220 */ /* 0x080fe20000400000 */
[C---:B------:R-:W-:Y:S01]  /*4750*/  ISETP.GT.AND P2, PT, R22.reuse, 0x8, PT ;  /* 0x000000081600780c */ /* 0x040fe20003f44270 */
[----:B------:R-:W-:Y:S01]  /*4760*/  @P1 STG.E desc[UR48][R4.64+0x4], R25 ;  /* 0x0000041904001986 */ /* 0x000fe2000c101930 */
[----:B------:R-:W-:Y:S01]  /*4770*/  ISETP.GT.AND P1, PT, R22, 0x9, PT ;  /* 0x000000091600780c */ /* 0x000fe20003f24270 */
[----:B------:R-:W-:Y:S01]  /*4780*/  IMAD.X R7, R7, 0x1, R5, P3 ;  /* 0x0000000107077824 */ /* 0x000fe200018e0605 */
[C---:B------:R-:W-:Y:S01]  /*4790*/  ISETP.GT.AND P0, PT, R0.reuse, 0x8, P0 ;  /* 0x000000080000780c */ /* 0x040fe20000704270 */
[-C--:B------:R-:W-:Y:S01]  /*47a0*/  FMUL R33, R33, R58.reuse ;  /* 0x0000003a21217220 */ /* 0x080fe20000400000 */
[C---:B------:R-:W-:Y:S01]  /*47b0*/  ISETP.GT.AND P4, PT, R0.reuse, 0x8, P4 ;  /* 0x000000080000780c */ /* 0x040fe20002784270 */
[-C--:B------:R-:W-:Y:S01]  /*47c0*/  FMUL R35, R35, R58.reuse ;  /* 0x0000003a23237220 */ /* 0x080fe20000400000 */
[----:B------:R-:W-:Y:S01]  /*47d0*/  ISETP.GT.AND P5, PT, R0, RZ, P2 ;  /* 0x000000ff0000720c */ /* 0x000fe200017a4270 */
[-C--:B0-----:R-:W-:Y:S01]  /*47e0*/  FMUL R3, R28, R58.reuse ;  /* 0x0000003a1c037220 */ /* 0x081fe20000400000 */
[----:B------:R-:W-:Y:S01]  /*47f0*/  ISETP.GT.AND P3, PT, R0, RZ, P1 ;  /* 0x000000ff0000720c */ /* 0x000fe20000f64270 */
[-C--:B------:R-:W-:Y:S01]  /*4800*/  FMUL R37, R37, R58.reuse ;  /* 0x0000003a25257220 */ /* 0x080fe20000400000 */
[----:B------:R-:W-:Y:S01]  /*4810*/  F2FP.TF32.F32.PACK_B R9, R9 ;  /* 0x00000009ff09723e */ /* 0x000fe200024050ff */
[-C--:B------:R-:W-:Y:S01]  /*4820*/  FMUL R39, R39, R58.reuse ;  /* 0x0000003a27277220 */ /* 0x080fe20000400000 */
[----:B------:R-:W-:Y:S01]  /*4830*/  F2FP.TF32.F32.PACK_B R27, R27 ;  /* 0x0000001bff1b723e */ /* 0x000fe200024050ff */
[-C--:B------:R-:W-:Y:S01]  /*4840*/  FMUL R41, R41, R58.reuse ;  /* 0x0000003a29297220 */ /* 0x080fe20000400000 */
[----:B------:R-:W-:Y:S01]  /*4850*/  F2FP.TF32.F32.PACK_B R3, R3 ;  /* 0x00000003ff03723e */ /* 0x000fe200024050ff */
[----:B------:R0:W-:Y:S01]  /*4860*/  @P0 STG.E desc[UR48][R6.64], R9 ;  /* 0x0000000906000986 */ /* 0x0001e2000c101930 */
[----:B------:R-:W-:Y:S01]  /*4870*/  F2FP.TF32.F32.PACK_B R29, R29 ;  /* 0x0000001dff1d723e */ /* 0x000fe200024050ff */
[-C--:B------:R-:W-:Y:S01]  /*4880*/  FMUL R43, R43, R58.reuse ;  /* 0x0000003a2b2b7220 */ /* 0x080fe20000400000 */
[----:B------:R-:W-:Y:S01]  /*4890*/  ISETP.GT.AND P0, PT, R22, 0x10, PT ;  /* 0x000000101600780c */ /* 0x000fe20003f04270 */
[----:B------:R-:W-:Y:S01]  /*48a0*/  @P4 STG.E desc[UR48][R6.64+0x4], R27 ;  /* 0x0000041b06004986 */ /* 0x000fe2000c101930 */
[C---:B------:R-:W-:Y:S01]  /*48b0*/  ISETP.GT.AND P2, PT, R0.reuse, 0x8, P2 ;  /* 0x000000080000780c */ /* 0x040fe20001744270 */
[-C--:B------:R-:W-:Y:S01]  /*48c0*/  FMUL R45, R45, R58.reuse ;  /* 0x0000003a2d2d7220 */ /* 0x080fe20000400000 */
[C---:B------:R-:W-:Y:S01]  /*48d0*/  ISETP.GT.AND P1, PT, R0.reuse, 0x8, P1 ;  /* 0x000000080000780c */ /* 0x040fe20000f24270 */
[----:B------:R1:W-:Y:S01]  /*48e0*/  @P5 STG.E desc[UR48][R4.64+0x20], R3 ;  /* 0x0000200304005986 */ /* 0x0003e2000c101930 */
[----:B------:R-:W-:Y:S01]  /*48f0*/  ISETP.GT.AND P5, PT, R0, RZ, P0 ;  /* 0x000000ff0000720c */ /* 0x000fe200007a4270 */
[-C--:B------:R-:W-:Y:S01]  /*4900*/  FMUL R47, R47, R58.reuse ;  /* 0x0000003a2f2f7220 */ /* 0x080fe20000400000 */
[----:B------:R-:W-:Y:S01]  /*4910*/  F2FP.TF32.F32.PACK_B R31, R31 ;  /* 0x0000001fff1f723e */ /* 0x000fe200024050ff */
[----:B------:R-:W-:Y:S01]  /*4920*/  @P3 STG.E desc[UR48][R4.64+0x24], R29 ;  /* 0x0000241d04003986 */ /* 0x000fe2000c101930 */
[----:B------:R-:W-:Y:S01]  /*4930*/  ISETP.GT.AND P3, PT, R22, 0x11, PT ;  /* 0x000000111600780c */ /* 0x000fe20003f64270 */
[-C--:B0-----:R-:W-:Y:S01]  /*4940*/  FMUL R9, R30, R58.reuse ;  /* 0x0000003a1e097220 */ /* 0x081fe20000400000 */
[----:B------:R-:W-:Y:S01]  /*4950*/  F2FP.TF32.F32.PACK_B R11, R11 ;  /* 0x0000000bff0b723e */ /* 0x000fe200024050ff */
[-C--:B------:R-:W-:Y:S01]  /*4960*/  FMUL R49, R49, R58.reuse ;  /* 0x0000003a31317220 */ /* 0x080fe20000400000 */
[----:B------:R-:W-:Y:S01]  /*4970*/  ISETP.GT.AND P4, PT, R0, RZ, P3 ;  /* 0x000000ff0000720c */ /* 0x000fe20001f84270 */
[-C--:B------:R-:W-:Y:S01]  /*4980*/  FMUL R51, R51, R58.reuse ;  /* 0x0000003a33337220 */ /* 0x080fe20000400000 */
[----:B------:R-:W-:Y:S01]  /*4990*/  F2FP.TF32.F32.PACK_B R9, R9 ;  /* 0x00000009ff09723e */ /* 0x000fe200024050ff */
[-C--:B-1----:R-:W-:Y:S01]  /*49a0*/  FMUL R3, R34, R58.reuse ;  /* 0x0000003a22037220 */ /* 0x082fe20000400000 */
[----:B------:R-:W-:Y:S01]  /*49b0*/  F2FP.TF32.F32.PACK_B R33, R33 ;  /* 0x00000021ff21723e */ /* 0x000fe200024050ff */
[-C--:B------:R-:W-:Y:S01]  /*49c0*/  FMUL R13, R52, R58.reuse ;  /* 0x0000003a340d7220 */ /* 0x080fe20000400000 */
[----:B------:R-:W-:Y:S01]  /*49d0*/  ISETP.GT.AND P0, PT, R0, 0x8, P0 ;  /* 0x000000080000780c */ /* 0x000fe20000704270 */
[----:B------:R0:W-:Y:S01]  /*49e0*/  @P2 STG.E desc[UR48][R6.64+0x20], R9 ;  /* 0x0000200906002986 */ /* 0x0001e2000c101930 */
[C---:B------:R-:W-:Y:S01]  /*49f0*/  ISETP.GT.AND P2, PT, R22.reuse, 0x19, PT ;  /* 0x000000191600780c */ /* 0x040fe20003f44270 */
[-C--:B------:R-:W-:Y:S01]  /*4a00*/  FMUL R53, R53, R58.reuse ;  /* 0x0000003a35357220 */ /* 0x080fe20000400000 */
[----:B------:R-:W-:Y:S01]  /*4a10*/  F2FP.TF32.F32.PACK_B R3, R3 ;  /* 0x00000003ff03723e */ /* 0x000fe200024050ff */
[----:B------:R-:W-:Y:S01]  /*4a20*/  @P1 STG.E desc[UR48][R6.64+0x24], R31 ;  /* 0x0000241f06001986 */ /* 0x000fe2000c101930 */
[----:B------:R-:W-:Y:S01]  /*4a30*/  ISETP.GT.AND P1, PT, R22, 0x18, PT ;  /* 0x000000181600780c */ /* 0x000fe20003f24270 */
[----:B------:R-:W-:Y:S01]  /*4a40*/  FMUL R55, R55, R58 ;  /* 0x0000003a37377220 */ /* 0x000fe20000400000 */
[----:B------:R-:W-:Y:S01]  /*4a50*/  F2FP.TF32.F32.PACK_B R35, R35 ;  /* 0x00000023ff23723e */ /* 0x000fe200024050ff */
[----:B------:R1:W-:Y:S01]  /*4a60*/  @P5 STG.E desc[UR48][R4.64+0x40], R11 ;  /* 0x0000400b04005986 */ /* 0x0003e2000c101930 */
[----:B------:R-:W-:-:S02]  /*4a70*/  ISETP.GT.AND P5, PT, R0, RZ, P1 ;  /* 0x000000ff0000720c */ /* 0x000fc40000fa4270 */
[----:B------:R-:W-:Y:S01]  /*4a80*/  F2FP.TF32.F32.PACK_B R37, R37 ;  /* 0x00000025ff25723e */ /* 0x000fe200024050ff */
[----:B------:R-:W-:Y:S01]  /*4a90*/  @P4 STG.E desc[UR48][R4.64+0x44], R33 ;  /* 0x0000442104004986 */ /* 0x000fe2000c101930 */
[----:B------:R-:W-:Y:S01]  /*4aa0*/  ISETP.GT.AND P4, PT, R0, 0x8, P3 ;  /* 0x000000080000780c */ /* 0x000fe20001f84270 */
[-C--:B0-----:R-:W-:Y:S01]  /*4ab0*/  FMUL R9, R36, R58.reuse ;  /* 0x0000003a24097220 */ /* 0x081fe20000400000 */
[----:B------:R-:W-:Y:S01]  /*4ac0*/  ISETP.GT.AND P3, PT, R0, RZ, P2 ;  /* 0x000000ff0000720c */ /* 0x000fe20001764270 */
[----:B------:R0:W-:Y:S01]  /*4ad0*/  @P0 STG.E desc[UR48][R6.64+0x40], R3 ;  /* 0x0000400306000986 */ /* 0x0001e2000c101930 */
[----:B------:R-:W-:Y:S02]  /*4ae0*/  ISETP.GT.AND P0, PT, R22, 0x20, PT ;  /* 0x000000201600780c */ /* 0x000fe40003f04270 */
[----:B------:R-:W-:Y:S01]  /*4af0*/  F2FP.TF32.F32.PACK_B R9, R9 ;  /* 0x00000009ff09723e */ /* 0x000fe200024050ff */
[----:B-1----:R-:W-:Y:S01]  /*4b00*/  FMUL R11, R40, R58 ;  /* 0x0000003a280b7220 */ /* 0x002fe20000400000 */
[----:B------:R-:W-:-:S02]  /*4b10*/  ISETP.GT.AND P1, PT, R0, 0x8, P1 ;  /* 0x000000080000780c */ /* 0x000fc40000f24270 */
[----:B------:R-:W-:Y:S02]  /*4b20*/  F2FP.TF32.F32.PACK_B R39, R39 ;  /* 0x00000027ff27723e */ /* 0x000fe400024050ff */
[----:B------:R-:W-:Y:S01]  /*4b30*/  F2FP.TF32.F32.PACK_B R11, R11 ;  /* 0x0000000bff0b723e */ /* 0x000fe200024050ff */
[----:B------:R-:W-:Y:S01]  /*4b40*/  @P4 STG.E desc[UR48][R6.64+0x44], R35 ;  /* 0x0000442306004986 */ /* 0x000fe2000c101930 */
[----:B------:R-:W-:Y:S01]  /*4b50*/  ISETP.GT.AND P4, PT, R0, 0x8, P2 ;  /* 0x000000080000780c */ /* 0x000fe20001784270 */
[----:B0-----:R-:W-:Y:S01]  /*4b60*/  FMUL R3, R38, R58 ;  /* 0x0000003a26037220 */ /* 0x001fe20000400000 */
[----:B------:R-:W-:Y:S01]  /*4b70*/  ISETP.GT.AND P2, PT, R22, 0x21, PT ;  /* 0x000000211600780c */ /* 0x000fe20003f44270 */
[----:B------:R0:W-:Y:S01]  /*4b80*/  @P5 STG.E desc[UR48][R4.64+0x60], R9 ;  /* 0x0000600904005986 */ /* 0x0001e2000c101930 */
[C---:B------:R-:W-:Y:S02]  /*4b90*/  ISETP.GT.AND P5, PT, R0.reuse, RZ, P0 ;  /* 0x000000ff0000720c */ /* 0x040fe400007a4270 */
[----:B------:R-:W-:Y:S01]  /*4ba0*/  F2FP.TF32.F32.PACK_B R3, R3 ;  /* 0x00000003ff03723e */ /* 0x000fe200024050ff */
[----:B------:R-:W-:Y:S01]  /*4bb0*/  @P3 STG.E desc[UR48][R4.64+0x64], R37 ;  /* 0x0000642504003986 */ /* 0x000fe2000c101930 */
[----:B------:R-:W-:-:S02]  /*4bc0*/  ISETP.GT.AND P3, PT, R0, RZ, P2 ;  /* 0x000000ff0000720c */ /* 0x000fc40001764270 */
[----:B------:R-:W-:Y:S01]  /*4bd0*/  F2FP.TF32.F32.PACK_B R41, R41 ;  /* 0x00000029ff29723e */ /* 0x000fe200024050ff */
[----:B------:R1:W-:Y:S01]  /*4be0*/  @P1 STG.E desc[UR48][R6.64+0x60], R3 ;  /* 0x0000600306001986 */ /* 0x0003e2000c101930 */
[----:B------:R-:W-:Y:S02]  /*4bf0*/  ISETP.GT.AND P0, PT, R0, 0x8, P0 ;  /* 0x000000080000780c */ /* 0x000fe40000704270 */
[----:B------:R-:W-:Y:S01]  /*4c00*/  F2FP.TF32.F32.PACK_B R43, R43 ;  /* 0x0000002bff2b723e */ /* 0x000fe200024050ff */
[----:B------:R-:W-:Y:S01]  /*4c10*/  @P4 STG.E desc[UR48][R6.64+0x64], R39 ;  /* 0x0000642706004986 */ /* 0x000fe2000c101930 */
[----:B------:R-:W-:Y:S01]  /*4c20*/  ISETP.GT.AND P4, PT, R22, 0x28, PT ;  /* 0x000000281600780c */ /* 0x000fe20003f84270 */
[----:B0-----:R-:W-:Y:S01]  /*4c30*/  FMUL R9, R44, R58 ;  /* 0x0000003a2c097220 */ /* 0x001fe20000400000 */
[----:B------:R-:W-:Y:S01]  /*4c40*/  F2FP.TF32.F32.PACK_B R45, R45 ;  /* 0x0000002dff2d723e */ /* 0x000fe200024050ff */
[----:B------:R0:W-:Y:S01]  /*4c50*/  @P5 STG.E desc[UR48][R4.64+0x80], R11 ;  /* 0x0000800b04005986 */ /* 0x0001e2000c101930 */
[----:B------:R-:W-:-:S02]  /*4c60*/  ISETP.GT.AND P5, PT, R22, 0x29, PT ;  /* 0x000000291600780c */ /* 0x000fc40003fa4270 */
[----:B------:R-:W-:Y:S01]  /*4c70*/  F2FP.TF32.F32.PACK_B R9, R9 ;  /* 0x00000009ff09723e */ /* 0x000fe200024050ff */
[----:B------:R-:W-:Y:S01]  /*4c80*/  @P3 STG.E desc[UR48][R4.64+0x84], R41 ;  /* 0x0000842904003986 */ /* 0x000fe2000c101930 */
[----:B------:R-:W-:Y:S01]  /*4c90*/  ISETP.GT.AND P3, PT, R0, 0x8, P2 ;  /* 0x000000080000780c */ /* 0x000fe20001764270 */
[-C--:B-1----:R-:W-:Y:S01]  /*4ca0*/  FMUL R3, R42, R58.reuse ;  /* 0x0000003a2a037220 */ /* 0x082fe20000400000 */
[C---:B------:R-:W-:Y:S02]  /*4cb0*/  ISETP.GT.AND P2, PT, R0.reuse, RZ, P4 ;  /* 0x000000ff0000720c */ /* 0x040fe40002744270 */
[C---:B------:R-:W-:Y:S02]  /*4cc0*/  ISETP.GT.AND P1, PT, R0.reuse, RZ, P5 ;  /* 0x000000ff0000720c */ /* 0x040fe40002f24270 */
[----:B------:R-:W-:Y:S01]  /*4cd0*/  ISETP.GT.AND P4, PT, R0, 0x8, P4 ;  /* 0x000000080000780c */ /* 0x000fe20002784270 */
[----:B0-----:R-:W-:Y:S01]  /*4ce0*/  FMUL R11, R46, R58 ;  /* 0x0000003a2e0b7220 */ /* 0x001fe20000400000 */
[----:B------:R-:W-:-:S02]  /*4cf0*/  ISETP.GT.AND P5, PT, R0, 0x8, P5 ;  /* 0x000000080000780c */ /* 0x000fc40002fa4270 */
[----:B------:R-:W-:Y:S02]  /*4d00*/  F2FP.TF32.F32.PACK_B R3, R3 ;  /* 0x00000003ff03723e */ /* 0x000fe400024050ff */
[----:B------:R-:W-:Y:S02]  /*4d10*/  F2FP.TF32.F32.PACK_B R11, R11 ;  /* 0x0000000bff0b723e */ /* 0x000fe400024050ff */
[----:B------:R-:W-:Y:S01]  /*4d20*/  F2FP.TF32.F32.PACK_B R47, R47 ;  /* 0x0000002fff2f723e */ /* 0x000fe200024050ff */
[----:B------:R0:W-:Y:S01]  /*4d30*/  @P0 STG.E desc[UR48][R6.64+0x80], R3 ;  /* 0x0000800306000986 */ /* 0x0001e2000c101930 */
[----:B------:R-:W-:Y:S02]  /*4d40*/  F2FP.TF32.F32.PACK_B R49, R49 ;  /* 0x00000031ff31723e */ /* 0x000fe400024050ff */
[C---:B------:R-:W-:Y:S01]  /*4d50*/  ISETP.GT.AND P0, PT, R22.reuse, 0x39, PT ;  /* 0x000000391600780c */ /* 0x040fe20003f04270 */
[----:B------:R-:W-:Y:S01]  /*4d60*/  @P3 STG.E desc[UR48][R6.64+0x84], R43 ;  /* 0x0000842b06003986 */ /* 0x000fe2000c101930 */
[----:B------:R-:W-:-:S02]  /*4d70*/  ISETP.GT.AND P3, PT, R22, 0x30, PT ;  /* 0x000000301600780c */ /* 0x000fc40003f64270 */
[----:B------:R-:W-:Y:S01]  /*4d80*/  F2FP.TF32.F32.PACK_B R51, R51 ;  /* 0x00000033ff33723e */ /* 0x000fe200024050ff */
[----:B------:R1:W-:Y:S01]  /*4d90*/  @P2 STG.E desc[UR48][R4.64+0xa0], R9 ;  /* 0x0000a00904002986 */ /* 0x0003e2000c101930 */
[----:B------:R-:W-:Y:S02]  /*4da0*/  ISETP.GT.AND P2, PT, R22, 0x31, PT ;  /* 0x000000311600780c */ /* 0x000fe40003f44270 */
[----:B------:R-:W-:Y:S01]  /*4db0*/  F2FP.TF32.F32.PACK_B R13, R13 ;  /* 0x0000000dff0d723e */ /* 0x000fe200024050ff */
[----:B------:R-:W-:Y:S01]  /*4dc0*/  @P1 STG.E desc[UR48][R4.64+0xa4], R45 ;  /* 0x0000a42d04001986 */ /* 0x000fe2000c101930 */
[----:B0-----:R-:W-:Y:S01]  /*4dd0*/  FMUL R3, R48, R58 ;  /* 0x0000003a30037220 */ /* 0x001fe20000400000 */
[----:B------:R-:W-:Y:S02]  /*4de0*/  ISETP.GT.AND P1, PT, R22, 0x38, PT ;  /* 0x000000381600780c */ /* 0x000fe40003f24270 */
[----:B------:R0:W-:Y:S01]  /*4df0*/  @P4 STG.E desc[UR48][R6.64+0xa0], R11 ;  /* 0x0000a00b06004986 */ /* 0x0001e2000c101930 */
[----:B------:R-:W-:-:S02]  /*4e00*/  ISETP.GT.AND P4, PT, R0, RZ, P3 ;  /* 0x000000ff0000720c */ /* 0x000fc40001f84270 */
[----:B------:R-:W-:Y:S01]  /*4e10*/  F2FP.TF32.F32.PACK_B R3, R3 ;  /* 0x00000003ff03723e */ /* 0x000fe200024050ff */
[----:B------:R-:W-:Y:S01]  /*4e20*/  @P5 STG.E desc[UR48][R6.64+0xa4], R47 ;  /* 0x0000a42f06005986 */ /* 0x000fe2000c101930 */
[----:B------:R-:W-:Y:S01]  /*4e30*/  ISETP.GT.AND P5, PT, R0, RZ, P2 ;  /* 0x000000ff0000720c */ /* 0x000fe200017a4270 */
[-C--:B-1----:R-:W-:Y:S01]  /*4e40*/  FMUL R9, R50, R58.reuse ;  /* 0x0000003a32097220 */ /* 0x082fe20000400000 */
[C---:B------:R-:W-:Y:S02]  /*4e50*/  ISETP.GT.AND P3, PT, R0.reuse, 0x8, P3 ;  /* 0x000000080000780c */ /* 0x040fe40001f64270 */
[----:B------:R-:W-:Y:S02]  /*4e60*/  ISETP.GT.AND P2, PT, R0, 0x8, P2 ;  /* 0x000000080000780c */ /* 0x000fe40001744270 */
[----:B------:R-:W-:Y:S01]  /*4e70*/  F2FP.TF32.F32.PACK_B R9, R9 ;  /* 0x00000009ff09723e */ /* 0x000fe200024050ff */
[----:B0-----:R-:W-:Y:S01]  /*4e80*/  FMUL R11, R54, R58 ;  /* 0x0000003a360b7220 */ /* 0x001fe20000400000 */
[----:B------:R-:W-:Y:S01]  /*4e90*/  F2FP.TF32.F32.PACK_B R53, R53 ;  /* 0x00000035ff35723e */ /* 0x000fe200024050ff */
[----:B------:R-:W-:Y:S01]  /*4ea0*/  @P4 STG.E desc[UR48][R4.64+0xc0], R3 ;  /* 0x0000c00304004986 */ /* 0x000fe2000c101930 */
[----:B------:R-:W-:-:S02]  /*4eb0*/  ISETP.GT.AND P4, PT, R0, RZ, P1 ;  /* 0x000000ff0000720c */ /* 0x000fc40000f84270 */
[C---:B------:R-:W-:Y:S01]  /*4ec0*/  ISETP.GT.AND P1, PT, R0.reuse, 0x8, P1 ;  /* 0x000000080000780c */ /* 0x040fe20000f24270 */
[----:B------:R-:W-:Y:S01]  /*4ed0*/  @P5 STG.E desc[UR48][R4.64+0xc4], R49 ;  /* 0x0000c43104005986 */ /* 0x000fe2000c101930 */
[C---:B------:R-:W-:Y:S02]  /*4ee0*/  ISETP.GT.AND P5, PT, R0.reuse, RZ, P0 ;  /* 0x000000ff0000720c */ /* 0x040fe400007a4270 */
[----:B------:R-:W-:Y:S01]  /*4ef0*/  ISETP.GT.AND P0, PT, R0, 0x8, P0 ;  /* 0x000000080000780c */ /* 0x000fe20000704270 */
[----:B------:R-:W-:Y:S01]  /*4f00*/  @P3 STG.E desc[UR48][R6.64+0xc0], R9 ;  /* 0x0000c00906003986 */ /* 0x000fe2000c101930 */
[----:B------:R-:W-:Y:S02]  /*4f10*/  F2FP.TF32.F32.PACK_B R11, R11 ;  /* 0x0000000bff0b723e */ /* 0x000fe400024050ff */
[----:B------:R-:W-:Y:S01]  /*4f20*/  F2FP.TF32.F32.PACK_B R55, R55 ;  /* 0x00000037ff37723e */ /* 0x000fe200024050ff */
[----:B------:R-:W-:Y:S04]  /*4f30*/  @P2 STG.E desc[UR48][R6.64+0xc4], R51 ;  /* 0x0000c43306002986 */ /* 0x000fe8000c101930 */
[----:B------:R-:W-:Y:S04]  /*4f40*/  @P4 STG.E desc[UR48][R4.64+0xe0], R13 ;  /* 0x0000e00d04004986 */ /* 0x000fe8000c101930 */
[----:B------:R0:W-:Y:S02]  /*4f50*/  @P5 STG.E desc[UR48][R4.64+0xe4], R53 ;  /* 0x0000e43504005986 */ /* 0x0001e4000c101930 */
[----:B0-----:R-:W-:-:S02]  /*4f60*/  @P1 IMAD.MOV.U32 R4, RZ, RZ, R6 ;  /* 0x000000ffff041224 */ /* 0x001fc400078e0006 */
[----:B------:R-:W-:-:S05]  /*4f70*/  @P1 IMAD.MOV.U32 R5, RZ, RZ, R7 ;  /* 0x000000ffff051224 */ /* 0x000fca00078e0007 */
[----:B------:R0:W-:Y:S04]  /*4f80*/  @P1 STG.E desc[UR48][R4.64+0xe0], R11 ;  /* 0x0000e00b04001986 */ /* 0x0001e8000c101930 */
[----:B------:R0:W-:Y:S02]  /*4f90*/  @P0 STG.E desc[UR48][R6.64+0xe4], R55 ;  /* 0x0000e43706000986 */ /* 0x0001e4000c101930 */
.L_x_98:
[----:B------:R-:W-:Y:S05]  /*4fa0*/  BSYNC B0 ;  /* 0x0000000000007941 */ /* 0x000fea0003800000 */
.L_x_36:
[----:B0-----:R-:W3:Y:S01]  /*4fb0*/  LDL.64 R4, [R1] ;  /* 0x0000000001047983 */ /* 0x001ee20000100a00 */
[----:B------:R-:W-:Y:S01]  /*4fc0*/  ULDC.64 UR4, c[0x0][0x650] ;  /* 0x0001940000047ab9 */ /* 0x000fe20000000a00 */
[----:B------:R-:W-:Y:S02]  /*4fd0*/  IMAD.U32 R0, RZ, RZ, UR45 ;  /* 0x0000002dff007e24 */ /* 0x000fe4000f8e00ff */
[----:B------:R-:W-:Y:S02]  /*4fe0*/  IMAD.MOV.U32 R22, RZ, RZ, -0x1 ;  /* 0xffffffffff167424 */ /* 0x000fe400078e00ff */
[----:B------:R0:W-:Y:S01]  /*4ff0*/  SYNCS.ARRIVE.TRANS64.A1T0 RZ, [R0+UR41], RZ ;  /* 0x000000ff00ff79a7 */ /* 0x0001e20008100029 */
[----:B-----5:R-:W-:Y:S02]  /*5000*/  IMAD.MOV.U32 R18, RZ, RZ, -0x1 ;  /* 0xffffffffff127424 */ /* 0x020fe400078e00ff */
[----:B--2---:R-:W-:Y:S01]  /*5010*/  IMAD.MOV.U32 R19, RZ, RZ, -0x1 ;  /* 0xffffffffff137424 */ /* 0x004fe200078e00ff */
[----:B0-----:R-:W-:-:S02]  /*5020*/  PRMT R0, RZ, 0x7610, R0 ;  /* 0x00007610ff007816 */ /* 0x001fc40000000000 */
[----:B---3--:R-:W-:-:S05]  /*5030*/  LEA R16, P0, R4, R16, 0x1 ;  /* 0x0000001004107211 */ /* 0x008fca00078008ff */
[----:B------:R-:W-:Y:S01]  /*5040*/  IMAD.X R17, R68, 0x1, R17, P0 ;  /* 0x0000000144117824 */ /* 0x000fe200000e0611 */
[----:B------:R-:W-:-:S04]  /*5050*/  ISETP.GE.U32.AND P0, PT, R16, UR4, PT ;  /* 0x0000000410007c0c */ /* 0x000fc8000bf06070 */
[----:B------:R-:W-:-:S13]  /*5060*/  ISETP.GE.U32.AND.EX P0, PT, R17, UR5, PT, P0 ;  /* 0x0000000511007c0c */ /* 0x000fda000bf06100 */
[----:B------:R-:W-:Y:S05]  /*5070*/  @P0 BRA `(.L_x_99) ;  /* 0x00000004004c0947 */ /* 0x000fea0003800000 */
[----:B----4-:R-:W0:Y:S01]  /*5080*/  LDC.64 R10, c[0x0][0x628] ;  /* 0x00018a00ff0a7b82 */ /* 0x010e220000000a00 */
[----:B------:R-:W2:Y:S01]  /*5090*/  S2R R12, SR_CTAID.X ;  /* 0x00000000000c7919 */ /* 0x000ea20000002500 */
[----:B-1----:R-:W-:Y:S02]  /*50a0*/  IMAD.MOV.U32 R8, RZ, RZ, R16 ;  /* 0x000000ffff087224 */ /* 0x002fe400078e0010 */
[----:B------:R-:W-:Y:S01]  /*50b0*/  IMAD.MOV.U32 R9, RZ, RZ, R17 ;  /* 0x000000ffff097224 */ /* 0x000fe200078e0011 */
[----:B------:R-:W1:Y:S03]  /*50c0*/  S2R R18, SR_CTAID.Y ;  /* 0x0000000000127919 */ /* 0x000e660000002600 */
[----:B------:R-:W3:Y:S08]  /*50d0*/  LDC R0, c[0x0][0x630] ;  /* 0x00018c00ff007b82 */ /* 0x000ef00000000800 */
[----:B------:R-:W4:Y:S01]  /*50e0*/  LDC.64 R14, c[0x0][0x620] ;  /* 0x00018800ff0e7b82 */ /* 0x000f220000000a00 */
[----:B0-----:R-:W-:-:S04]  /*50f0*/  ISETP.NE.U32.AND P0, PT, R10, RZ, PT ;  /* 0x000000ff0a00720c */ /* 0x001fc80003f05070 */
[----:B------:R-:W-:-:S13]  /*5100*/  ISETP.NE.AND.EX P0, PT, R11, RZ, PT, P0 ;  /* 0x000000ff0b00720c */ /* 0x000fda0003f05300 */
[----:B-1234-:R-:W-:Y:S05]  /*5110*/  @!P0 BRA `(.L_x_100) ;  /* 0x0000000000288947 */ /* 0x01efea0003800000 */
[----:B------:R-:W0:Y:S02]  /*5120*/  LDC R3, c[0x0][0x634] ;  /* 0x00018d00ff037b82 */ /* 0x000e240000000800 */
[----:B0-----:R-:W-:-:S05]  /*5130*/  IADD3 R3, P0, R16, R3, RZ ;  /* 0x0000000310037210 */ /* 0x001fca0007f1e0ff */
        /* <DEDUP_REMOVED lines=8> */
.L_x_100:
[-CC-:B------:R-:W-:Y:S01]  /*51c0*/  SHF.R.U64 R19, R8, R0.reuse, R9.reuse ;  /* 0x0000000008137219 */ /* 0x180fe20000001209 */
[----:B------:R-:W0:Y:S01]  /*51d0*/  LDC.64 R24, c[0x0][0x640] ;  /* 0x00019000ff187b82 */ /* 0x000e220000000a00 */
[----:B------:R-:W-:Y:S01]  /*51e0*/  SHF.R.U32.HI R0, RZ, R0, R9 ;  /* 0x00000000ff007219 */ /* 0x000fe20000011609 */
[----:B------:R-:W-:Y:S01]  /*51f0*/  ULDC UR4, c[0x0][0x150] ;  /* 0x0000540000047ab9 */ /* 0x000fe20000000800 */
[----:B------:R-:W-:Y:S02]  /*5200*/  IADD3 R3, P0, RZ, -R19, RZ ;  /* 0x80000013ff037210 */ /* 0x000fe40007f1e0ff */
[----:B------:R-:W-:-:S03]  /*5210*/  I2FP.F32.U32 R7, R12 ;  /* 0x0000000c00077245 */ /* 0x000fc60000201000 */
[----:B------:R-:W1:Y:S01]  /*5220*/  LDC R6, c[0x0][0x618] ;  /* 0x00018600ff067b82 */ /* 0x000e620000000800 */
[----:B------:R-:W-:Y:S02]  /*5230*/  IMAD.X R5, RZ, RZ, ~R0, P0 ;  /* 0x000000ffff057224 */ /* 0x000fe400000e0e00 */
[----:B------:R-:W-:Y:S01]  /*5240*/  FMUL R7, R7, UR4 ;  /* 0x0000000407077c20 */ /* 0x000fe20008400000 */
[----:B------:R-:W-:Y:S01]  /*5250*/  ULDC UR4, c[0x0][0x154] ;  /* 0x0000550000047ab9 */ /* 0x000fe20000000800 */
[-C--:B------:R-:W-:Y:S02]  /*5260*/  IMAD R0, R5, R14.reuse, RZ ;  /* 0x0000000e05007224 */ /* 0x080fe400078e02ff */
[C---:B------:R-:W-:Y:S01]  /*5270*/  IMAD.WIDE.U32 R4, R3.reuse, R14, R16 ;  /* 0x0000000e03047225 */ /* 0x040fe200078e0010 */
[----:B------:R-:W2:Y:S01]  /*5280*/  LDC R8, c[0x0][0x608] ;  /* 0x00018200ff087b82 */ /* 0x000ea20000000800 */
[----:B------:R-:W3:Y:S02]  /*5290*/  F2I.U32.TRUNC.NTZ R7, R7 ;  /* 0x0000000700077305 */ /* 0x000ee4000020f000 */
[----:B------:R-:W-:Y:S01]  /*52a0*/  IMAD R3, R3, R15, R0 ;  /* 0x0000000f03037224 */ /* 0x000fe200078e0200 */
[----:B------:R-:W-:-:S03]  /*52b0*/  I2FP.F32.U32 R0, R18 ;  /* 0x0000001200007245 */ /* 0x000fc60000201000 */
[----:B------:R-:W-:Y:S01]  /*52c0*/  IMAD.IADD R3, R5, 0x1, R3 ;  /* 0x0000000105037824 */ /* 0x000fe200078e0203 */
[----:B------:R-:W4:Y:S01]  /*52d0*/  LDC R11, c[0x0][0x658] ;  /* 0x00019600ff0b7b82 */ /* 0x000f220000000800 */
[----:B0-----:R-:W-:-:S04]  /*52e0*/  ISETP.NE.U32.AND P0, PT, R24, RZ, PT ;  /* 0x000000ff1800720c */ /* 0x001fc80003f05070 */
[----:B------:R-:W-:-:S03]  /*52f0*/  ISETP.NE.AND.EX P0, PT, R25, RZ, PT, P0 ;  /* 0x000000ff1900720c */ /* 0x000fc60003f05300 */
[----:B------:R-:W0:Y:S01]  /*5300*/  LDC R9, c[0x0][0x144] ;  /* 0x00005100ff097b82 */ /* 0x000e220000000800 */
[-C--:B-1----:R-:W-:Y:S01]  /*5310*/  SHF.R.U64 R10, R4, R6.reuse, R3 ;  /* 0x00000006040a7219 */ /* 0x082fe20000001203 */
[----:B---3--:R-:W-:Y:S01]  /*5320*/  IMAD.MOV R7, RZ, RZ, -R7 ;  /* 0x000000ffff077224 */ /* 0x008fe200078e0a07 */
[----:B------:R-:W-:Y:S01]  /*5330*/  SHF.R.U32.HI R3, RZ, R6, R3 ;  /* 0x00000006ff037219 */ /* 0x000fe20000011603 */
[----:B------:R-:W-:-:S04]  /*5340*/  FMUL R6, R0, UR4 ;  /* 0x0000000400067c20 */ /* 0x000fc80008400000 */
[----:B------:R-:W1:Y:S01]  /*5350*/  LDC R21, c[0x0][0x148] ;  /* 0x00005200ff157b82 */ /* 0x000e620000000800 */
[----:B------:R3:W0:Y:S01]  /*5360*/  F2I.U32.TRUNC.NTZ R14, R6 ;  /* 0x00000006000e7305 */ /* 0x000622000020f000 */
[-CC-:B--2---:R-:W-:Y:S02]  /*5370*/  SHF.R.U64 R13, R10, R8.reuse, R3.reuse ;  /* 0x000000080a0d7219 */ /* 0x184fe40000001203 */
[----:B------:R-:W-:-:S04]  /*5380*/  SHF.R.U32.HI R0, RZ, R8, R3 ;  /* 0x00000008ff007219 */ /* 0x000fc80000011603 */
[----:B------:R-:W2:Y:S01]  /*5390*/  LDC R20, c[0x0][0x648] ;  /* 0x00019200ff147b82 */ /* 0x000ea20000000800 */
[-CC-:B----4-:R-:W-:Y:S02]  /*53a0*/  SHF.R.U64 R15, R13, R11.reuse, R0.reuse ;  /* 0x0000000b0d0f7219 */ /* 0x190fe40000001200 */
[----:B------:R-:W-:-:S03]  /*53b0*/  SHF.R.U32.HI R5, RZ, R11, R0 ;  /* 0x0000000bff057219 */ /* 0x000fc60000011600 */
[----:B------:R-:W-:Y:S02]  /*53c0*/  IMAD.MOV.U32 R4, RZ, RZ, R15 ;  /* 0x000000ffff047224 */ /* 0x000fe400078e000f */
[----:B------:R-:W4:Y:S01]  /*53d0*/  LDC R26, c[0x0][0x638] ;  /* 0x00018e00ff1a7b82 */ /* 0x000f220000000800 */
[----:B0-----:R-:W-:-:S07]  /*53e0*/  IMAD R22, R9, R7, R12 ;  /* 0x0000000709167224 */ /* 0x001fce00078e020c */
[----:B------:R-:W0:Y:S08]  /*53f0*/  LDC R27, c[0x0][0x610] ;  /* 0x00018400ff1b7b82 */ /* 0x000e300000000800 */
[----:B------:R-:W0:Y:S01]  /*5400*/  LDC R28, c[0x0][0x600] ;  /* 0x00018000ff1c7b82 */ /* 0x000e220000000800 */
[----:B-123--:R-:W-:Y:S05]  /*5410*/  @!P0 BRA `(.L_x_101) ;  /* 0x0000000000288947 */ /* 0x00efea0003800000 */
[----:B------:R-:W1:Y:S02]  /*5420*/  LDC R0, c[0x0][0x64c] ;  /* 0x00019300ff007b82 */ /* 0x000e640000000800 */
[----:B-1----:R-:W-:-:S05]  /*5430*/  IADD3 R3, P0, R15, R0, RZ ;  /* 0x000000000f037210 */ /* 0x002fca0007f1e0ff */
        /* <DEDUP_REMOVED lines=8> */
.L_x_101:
[----:B------:R-:W-:Y:S01]  /*54c0*/  ISETP.NE.AND P0, PT, R2, 0x1, PT ;  /* 0x000000010200780c */ /* 0x000fe20003f05270 */
[----:B------:R-:W-:Y:S01]  /*54d0*/  IMAD.MOV R14, RZ, RZ, -R14 ;  /* 0x000000ffff0e7224 */ /* 0x000fe200078e0a0e */
[----:B------:R-:W-:Y:S02]  /*54e0*/  SHF.R.U64 R0, R4, R20, R5 ;  /* 0x0000001404007219 */ /* 0x000fe40000001205 */
[----:B------:R-:W-:Y:S02]  /*54f0*/  LOP3.LUT R3, R13, R70, RZ, 0xc0, !PT ;  /* 0x000000460d037212 */ /* 0x000fe400078ec0ff */
[----:B------:R-:W-:Y:S01]  /*5500*/  LOP3.LUT R5, R10, R69, RZ, 0xc0, !PT ;  /* 0x000000450a057212 */ /* 0x000fe200078ec0ff */
[----:B------:R-:W-:Y:S02]  /*5510*/  IMAD.MOV R4, RZ, RZ, -R0 ;  /* 0x000000ffff047224 */ /* 0x000fe400078e0a00 */
[----:B------:R-:W-:Y:S02]  /*5520*/  IMAD R3, R66, R0, R3 ;  /* 0x0000000042037224 */ /* 0x000fe400078e0203 */
[----:B----4-:R-:W-:-:S02]  /*5530*/  IMAD R0, R4, R26, R15 ;  /* 0x0000001a04007224 */ /* 0x010fc400078e020f */
[----:B------:R-:W-:Y:S02]  /*5540*/  @P0 IMAD R22, R21, R14, R18 ;  /* 0x0000000e15160224 */ /* 0x000fe400078e0212 */
[----:B------:R-:W-:Y:S02]  /*5550*/  IMAD.MOV.U32 R4, RZ, RZ, 0x1 ;  /* 0x00000001ff047424 */ /* 0x000fe400078e00ff */
[----:B0-----:R-:W-:Y:S02]  /*5560*/  IMAD R22, R3, R27, R22 ;  /* 0x0000001b03167224 */ /* 0x001fe400078e0216 */
[----:B------:R-:W-:Y:S01]  /*5570*/  IMAD R3, R0, R28, R5 ;  /* 0x0000001c00037224 */ /* 0x000fe200078e0205 */
[----:B------:R-:W-:-:S04]  /*5580*/  PRMT R0, R4, 0x7610, R0 ;  /* 0x0000761004007816 */ /* 0x000fc80000000000 */
[----:B------:R-:W-:Y:S02]  /*5590*/  SEL R18, R3, R22, !P0 ;  /* 0x0000001603127207 */ /* 0x000fe40004000000 */
[----:B------:R-:W-:-:S07]  /*55a0*/  SEL R22, R22, R3, !P0 ;  /* 0x0000000316167207 */ /* 0x000fce0004000000 */
.L_x_99:
[----:B------:R-:W-:Y:S01]  /*55b0*/  LOP3.LUT P0, RZ, R0, 0xff, RZ, 0xc0, !PT ;  /* 0x000000ff00ff7812 */ /* 0x000fe2000780c0ff */
[----:B------:R-:W-:Y:S01]  /*55c0*/  UIMAD.WIDE.U32 UR4, UR36, -0x55555555, URZ ;  /* 0xaaaaaaab240478a5 */ /* 0x000fe2000f8e003f */
[----:B------:R-:W-:-:S03]  /*55d0*/  LOP3.LUT R75, R75, 0x1, RZ, 0x3c, !PT ;  /* 0x000000014b4b7812 */ /* 0x000fc600078e3cff */
[----:B------:R-:W-:-:S04]  /*55e0*/  USHF.R.U32.HI UR4, URZ, 0x1, UR5 ;  /* 0x000000013f047899 */ /* 0x000fc80008011605 */
[----:B------:R-:W-:-:S04]  /*55f0*/  UIMAD UR36, UR4, -0x3, UR36 ;  /* 0xfffffffd042478a4 */ /* 0x000fc8000f8e0224 */
[----:B------:R-:W-:Y:S08]  /*5600*/  @P0 BRA `(.L_x_102) ;  /* 0xffffffc000740947 */ /* 0x000ff0000383ffff */
[----:B------:R-:W-:Y:S05]  /*5610*/  EXIT ;  /* 0x000000000000794d */ /* 0x000fea0003800000 */
.L_x_17:
[----:B------:R-:W-:-:S08]  /*5620*/  ISETP.NE.AND P0, PT, R9, RZ, PT ;  /* 0x000000ff0900720c */ /* 0x000fd00003f05270 */
[----:B0-----:R-:W0:-:S00]  /*5630*/  USETMAXREG.DEALLOC.CTAPOOL 0x28 ;  /* 0x00000028000079c8 */ /* 0x001e0000080e0500 */
[----:B------:R-:W-:Y:S05]  /*5640*/  @P0 EXIT ;  /* 0x000000000000094d */ /* 0x000fea0003800000 */
[----:B0-----:R-:W-:Y:S01]  /*5650*/  LOP3.LUT P0, RZ, R3, 0xff, RZ, 0xc0, !PT ;  /* 0x000000ff03ff7812 */ /* 0x001fe2000780c0ff */
[----:B------:R-:W-:Y:S02]  /*5660*/  IMAD.MOV.U32 R3, RZ, RZ, 0x1 ;  /* 0x00000001ff037424 */ /* 0x000fe400078e00ff */
[----:B------:R-:W-:-:S10]  /*5670*/  IMAD.MOV.U32 R8, RZ, RZ, RZ ;  /* 0x000000ffff087224 */ /* 0x000fd400078e00ff */
[----:B------:R-:W-:Y:S05]  /*5680*/  @!P0 BRA `(.L_x_103) ;  /* 0x0000000c00ec8947 */ /* 0x000fea0003800000 */
[----:B------:R-:W0:Y:S01]  /*5690*/  S2UR UR7, SR_CgaCtaId ;  /* 0x00000000000779c3 */ /* 0x000e220000008800 */
[----:B------:R-:W-:Y:S01]  /*56a0*/  UMOV UR9, 0x1 ;  /* 0x0000000100097882 */ /* 0x000fe20000000000 */
[----:B------:R-:W-:Y:S01]  /*56b0*/  LOP3.LUT P0, RZ, R4, 0x1f, RZ, 0xc0, !PT ;  /* 0x0000001f04ff7812 */ /* 0x000fe2000780c0ff */
[----:B------:R-:W-:Y:S01]  /*56c0*/  ULDC UR5, c[0x0][0x658] ;  /* 0x0001960000057ab9 */ /* 0x000fe20000000800 */
[----:B------:R-:W-:Y:S01]  /*56d0*/  UMOV UR8, 0xffffffff ;  /* 0xffffffff00087882 */ /* 0x000fe20000000000 */
[----:B------:R-:W-:Y:S01]  /*56e0*/  BSSY B0, `(.L_x_103) ;  /* 0x00000f5000007945 */ /* 0x000fe20003800000 */
[----:B------:R-:W-:Y:S01]  /*56f0*/  USHF.L.U32 UR8, UR8, UR5, URZ ;  /* 0x0000000508087299 */ /* 0x000fe2000800063f */
[C---:B------:R-:W-:Y:S01]  /*5700*/  ISETP.NE.AND P2, PT, R5.reuse, RZ, PT ;  /* 0x000000ff0500720c */ /* 0x040fe20003f45270 */
[----:B------:R-:W-:Y:S01]  /*5710*/  UMOV UR30, 0x5 ;  /* 0x00000005001e7882 */ /* 0x000fe20000000000 */
[----:B------:R-:W-:Y:S01]  /*5720*/  ISETP.NE.OR P0, PT, R5, RZ, !P0 ;  /* 0x000000ff0500720c */ /* 0x000fe20004705670 */
[----:B------:R-:W-:Y:S01]  /*5730*/  IMAD.MOV.U32 R10, RZ, RZ, 0x1 ;  /* 0x00000001ff0a7424 */ /* 0x000fe200078e00ff */
[----:B------:R-:W-:Y:S01]  /*5740*/  LOP3.LUT R9, R23, 0x2, RZ, 0xfc, !PT ;  /* 0x0000000217097812 */ /* 0x000fe200078efcff */
[----:B------:R-:W-:Y:S01]  /*5750*/  IMAD.MOV.U32 R3, RZ, RZ, 0x1 ;  /* 0x00000001ff037424 */ /* 0x000fe200078e00ff */
[----:B------:R-:W-:Y:S01]  /*5760*/  ULDC UR4, c[0x0][0x600] ;  /* 0x0001800000047ab9 */ /* 0x000fe20000000800 */
[----:B------:R-:W-:Y:S01]  /*5770*/  IMAD.MOV.U32 R8, RZ, RZ, RZ ;  /* 0x000000ffff087224 */ /* 0x000fe200078e00ff */
[----:B------:R-:W-:-:S02]  /*5780*/  UIADD3 UR38, UR37, 0x1, URZ ;  /* 0x0000000125267890 */ /* 0x000fc4000fffe03f */
[----:B------:R-:W-:Y:S02]  /*5790*/  UIADD3 UR4, UR4, -0x1, URZ ;  /* 0xffffffff04047890 */ /* 0x000fe4000fffe03f */
[----:B------:R-:W-:Y:S02]  /*57a0*/  USHF.L.U32 UR5, UR9, UR5, URZ ;  /* 0x0000000509057299 */ /* 0x000fe4000800063f */
[----:B------:R-:W-:Y:S02]  /*57b0*/  ULOP3.LUT UR21, URZ, UR8, URZ, 0x33, !UPT ;  /* 0x000000083f157292 */ /* 0x000fe4000f8e333f */
[----:B0-----:R-:W-:Y:S02]  /*57c0*/  ULOP3.LUT UR6, UR7, 0x1, URZ, 0xc0, !UPT ;  /* 0x0000000107067892 */ /* 0x001fe4000f8ec03f */
[----:B------:R-:W-:Y:S02]  /*57d0*/  USHF.R.U32.HI UR39, URZ, 0x1, UR7 ;  /* 0x000000013f277899 */ /* 0x000fe40008011607 */
[----:B------:R-:W-:-:S02]  /*57e0*/  USHF.L.U32 UR13, UR7, 0x5, URZ ;  /* 0x00000005070d7899 */ /* 0x000fc4000800063f */
[----:B------:R-:W-:Y:S02]  /*57f0*/  USHF.L.U32 UR45, UR7, 0xa, URZ ;  /* 0x0000000a072d7899 */ /* 0x000fe4000800063f */
[----:B------:R-:W-:Y:S02]  /*5800*/  ULOP3.LUT UR7, UR7, 0xfffffffe, URZ, 0xc0, !UPT ;  /* 0xfffffffe07077892 */ /* 0x000fe4000f8ec03f */
[----:B------:R-:W-:Y:S02]  /*5810*/  UISETP.GT.U32.AND UP0, UPT, UR6, 0xffff, UPT ;  /* 0x0000ffff0600788c */ /* 0x000fe4000bf04070 */
[----:B------:R-:W-:Y:S02]  /*5820*/  USHF.L.U32 UR29, UR9, UR7, URZ ;  /* 0x00000007091d7299 */ /* 0x000fe4000800063f */
[----:B------:R-:W-:Y:S02]  /*5830*/  ULOP3.LUT UR7, UR7, 0x1, URZ, 0xfc, !UPT ;  /* 0x0000000107077892 */ /* 0x000fe4000f8efc3f */
[----:B------:R-:W-:-:S02]  /*5840*/  USEL UR6, UR6, 0xffff, !UP0 ;  /* 0x0000ffff06067887 */ /* 0x000fc4000c000000 */
[----:B------:R-:W-:Y:S02]  /*5850*/  USHF.L.U32 UR7, UR9, UR7, URZ ;  /* 0x0000000709077299 */ /* 0x000fe4000800063f */
[----:B------:R-:W-:Y:S02]  /*5860*/  ULOP3.LUT UR6, UR6, 0xffff, URZ, 0xc0, !UPT ;  /* 0x0000ffff06067892 */ /* 0x000fe4000f8ec03f */
[----:B------:R-:W-:Y:S02]  /*5870*/  ULOP3.LUT UR29, UR29, UR7, URZ, 0xfc, !UPT ;  /* 0x000000071d1d7292 */ /* 0x000fe4000f8efc3f */
[----:B------:R-:W-:Y:S02]  /*5880*/  USHF.L.U32 UR30, UR30, UR6, URZ ;  /* 0x000000061e1e7299 */ /* 0x000fe4000800063f */
[----:B------:R-:W-:Y:S01]  /*5890*/  ULOP3.LUT UR13, UR13, 0x20, URZ, 0xc0, !UPT ;  /* 0x000000200d0d7892 */ /* 0x000fe2000f8ec03f */
[----:B------:R-:W-:-:S11]  /*58a0*/  ULDC.64 UR6, c[0x0][0x198] ;  /* 0x0000660000067ab9 */ /* 0x000fd60000000a00 */
.L_x_115:
[----:B------:R-:W-:-:S03]  /*58b0*/  UMOV UR8, 0xffffffff ;  /* 0xffffffff00087882 */ /* 0x000fc60000000000 */
[----:B------:R-:W-:Y:S05]  /*58c0*/  BRA.DIV UR8, `(.L_x_104) ;  /* 0x0000001208547947 */ /* 0x000fea000b800000 */
[----:B------:R-:W-:-:S13]  /*58d0*/  ELECT P6, URZ, PT ;  /* 0x00000000003f782f */ /* 0x000fda00038c0000 */
.L_x_127:
[----:B------:R-:W0:Y:S01]  /*58e0*/  LDC R4, c[0x0][0x28c] ;  /* 0x0000a300ff047b82 */ /* 0x000e220000000800 */
[----:B------:R-:W-:Y:S01]  /*58f0*/  BSSY B1, `(.L_x_105) ;  /* 0x000005f000017945 */ /* 0x000fe20003800000 */
[----:B0-----:R-:W-:-:S13]  /*5900*/  ISETP.LT.OR P6, PT, R4, 0x1, !P6 ;  /* 0x000000010400780c */ /* 0x001fda00077c1670 */
[----:B------:R-:W-:Y:S05]  /*5910*/  @P6 BRA `(.L_x_106) ;  /* 0x0000000400706947 */ /* 0x000fea0003800000 */
[----:B------:R-:W-:Y:S01]  /*5920*/  LEA R22, R22, UR39, 0x1 ;  /* 0x0000002716167c11 */ /* 0x000fe2000f8e08ff */
[----:B------:R-:W-:Y:S01]  /*5930*/  IMAD.MOV.U32 R13, RZ, RZ, RZ ;  /* 0x000000ffff0d7224 */ /* 0x000fe200078e00ff */
[----:B------:R-:W-:Y:S01]  /*5940*/  LEA R18, R18, UR13, 0x6 ;  /* 0x0000000d12127c11 */ /* 0x000fe2000f8e30ff */
[----:B------:R-:W-:Y:S02]  /*5950*/  IMAD.U32 R14, RZ, RZ, UR38 ;  /* 0x00000026ff0e7e24 */ /* 0x000fe4000f8e00ff */
[----:B------:R-:W-:Y:S02]  /*5960*/  IMAD.MOV.U32 R4, RZ, RZ, R3 ;  /* 0x000000ffff047224 */ /* 0x000fe400078e0003 */
[----:B------:R-:W-:Y:S02]  /*5970*/  IMAD.MOV.U32 R5, RZ, RZ, R8 ;  /* 0x000000ffff057224 */ /* 0x000fe400078e0008 */
[----:B------:R-:W-:-:S07]  /*5980*/  IMAD.SHL.U32 R22, R22, 0x20, RZ ;  /* 0x0000002016167824 */ /* 0x000fce00078e00ff */
.L_x_110:
[----:B------:R-:W0:Y:S01]  /*5990*/  S2R R7, SR_CgaCtaId ;  /* 0x0000000000077919 */ /* 0x000e220000008800 */
[----:B------:R-:W-:-:S04]  /*59a0*/  MOV R6, 0x400 ;  /* 0x0000040000067802 */ /* 0x000fc80000000f00 */
[----:B0-----:R-:W-:Y:S02]  /*59b0*/  LEA R12, R7, R6, 0x18 ;  /* 0x00000006070c7211 */ /* 0x001fe400078ec0ff */
[----:B------:R-:W-:Y:S01]  /*59c0*/  SHF.L.U32 R6, R4, 0x1f, RZ ;  /* 0x0000001f04067819 */ /* 0x000fe200000006ff */
[----:B------:R-:W0:Y:S02]  /*59d0*/  @!P2 LDC R7, c[0x0][0x500] ;  /* 0x00014000ff07ab82 */ /* 0x000e240000000800 */
[----:B------:R-:W-:-:S04]  /*59e0*/  IMAD R11, R5, 0x8, R12 ;  /* 0x00000008050b7824 */ /* 0x000fc800078e020c */
[----:B------:R-:W1:Y:S02]  /*59f0*/  SYNCS.PHASECHK.TRANS64.TRYWAIT P1, [R11+URZ+0x18], R6 ;  /* 0x000018060b0075a7 */ /* 0x000e64000802017f */
[----:B-1----:R-:W-:Y:S05]  /*5a00*/  @!P1 BRA `(.L_x_107) ;  /* 0x0000001000249947 */ /* 0x002fea0003800000 */
.L_x_128:
[----:B-1----:R-:W-:Y:S01]  /*5a10*/  PRMT R6, R9, 0x9910, RZ ;  /* 0x0000991009067816 */ /* 0x002fe200000000ff */
[----:B0-----:R0:W-:Y:S03]  /*5a20*/  @!P2 SYNCS.ARRIVE.TRANS64 RZ, [R11+URZ], R7 ;  /* 0x000000070bffa9a7 */ /* 0x0011e6000800003f */
[----:B------:R-:W-:-:S13]  /*5a30*/  ISETP.NE.AND P1, PT, R6, 0x2, PT ;  /* 0x000000020600780c */ /* 0x000fda0003f25270 */
[----:B0-----:R-:W-:Y:S05]  /*5a40*/  @P1 BRA `(.L_x_108) ;  /* 0x0000000000041947 */ /* 0x001fea0003800000 */
[----:B------:R-:W-:Y:S01]  /*5a50*/  BPT.TRAP 0x1 ;  /* 0x000000040000795c */ /* 0x000fe20000300000 */
.L_x_108:
[----:B------:R-:W-:Y:S05]  /*5a60*/  @P0 BRA `(.L_x_109) ;  /* 0x0000000000040947 */ /* 0x000fea0003800000 */
[----:B------:R-:W-:Y:S01]  /*5a70*/  BPT.TRAP 0x1 ;  /* 0x000000040000795c */ /* 0x000fe20000300000 */
.L_x_109:
[----:B------:R-:W-:Y:S01]  /*5a80*/  R2UR UR8, R5 ;  /* 0x00000000050872ca */ /* 0x000fe200000e0000 */
[----:B------:R-:W-:Y:S01]  /*5a90*/  UIADD3 UR46, UP0, UR6, 0xf0, URZ ;  /* 0x000000f0062e7890 */ /* 0x000fe2000ff1e03f */
[----:B------:R-:W-:Y:S01]  /*5aa0*/  R2UR UR18, R12 ;  /* 0x000000000c1272ca */ /* 0x000fe200000e0000 */
[----:B------:R-:W-:Y:S01]  /*5ab0*/  UPRMT UR53, URZ, 0x5410, UR30 ;  /* 0x000054103f357896 */ /* 0x000fe2000800001e */
[----:B------:R-:W-:Y:S01]  /*5ac0*/  R2UR UR10, R13 ;  /* 0x000000000d0a72ca */ /* 0x000fe200000e0000 */
[----:B------:R-:W-:Y:S01]  /*5ad0*/  UIADD3.X UR47, URZ, UR7, URZ, UP0, !UPT ;  /* 0x000000073f2f7290 */ /* 0x000fe200087fe43f */
[----:B------:R-:W-:Y:S01]  /*5ae0*/  R2UR UR9, R11 ;  /* 0x000000000b0972ca */ /* 0x000fe200000e0000 */
[----:B------:R-:W-:Y:S01]  /*5af0*/  VIADD R14, R14, 0xffffffff ;  /* 0xffffffff0e0e7836 */ /* 0x000fe20000000000 */
[----:B------:R-:W-:Y:S01]  /*5b00*/  R2UR UR11, R22 ;  /* 0x00000000160b72ca */ /* 0x000fe200000e0000 */
[----:B------:R-:W-:Y:S01]  /*5b10*/  UIADD3 UR22, UP1, UR6, 0x1f0, URZ ;  /* 0x000001f006167890 */ /* 0x000fe2000ff3e03f */
[----:B------:R-:W-:Y:S01]  /*5b20*/  R2UR UR12, R19 ;  /* 0x00000000130c72ca */ /* 0x000fe200000e0000 */
[----:B------:R-:W-:Y:S01]  /*5b30*/  UMOV UR14, 0x0 ;  /* 0x00000000000e7882 */ /* 0x000fe20000000000 */
[----:B------:R-:W-:Y:S01]  /*5b40*/  R2UR UR35, R18 ;  /* 0x00000000122372ca */ /* 0x000fe200000e0000 */
[----:B------:R-:W-:Y:S01]  /*5b50*/  USHF.L.U32 UR8, UR8, 0xd, URZ ;  /* 0x0000000d08087899 */ /* 0x000fe2000800063f */
[----:B------:R-:W-:Y:S01]  /*5b60*/  ISETP.GT.AND P3, PT, R14, 0x1, PT ;  /* 0x000000010e00780c */ /* 0x000fe20003f64270 */
[----:B------:R-:W-:Y:S01]  /*5b70*/  UMOV UR15, 0x10000000 ;  /* 0x10000000000f7882 */ /* 0x000fe20000000000 */
[----:B------:R-:W-:Y:S01]  /*5b80*/  UIADD3.X UR23, URZ, UR7, URZ, UP1, !UPT ;  /* 0x000000073f177290 */ /* 0x000fe20008ffe43f */
[----:B------:R-:W-:Y:S01]  /*5b90*/  VIADD R5, R5, 0x1 ;  /* 0x0000000105057836 */ /* 0x000fe20000000000 */
[----:B------:R-:W-:Y:S01]  /*5ba0*/  ULEA UR16, UR39, UR8, 0xa ;  /* 0x0000000827107291 */ /* 0x000fe2000f8e503f */
[----:B------:R-:W-:Y:S01]  /*5bb0*/  VIADD R13, R13, 0x80 ;  /* 0x000000800d0d7836 */ /* 0x000fe20000000000 */
[----:B------:R-:W-:-:S02]  /*5bc0*/  ULOP3.LUT UR8, UR8, 0x400, UR45, 0xf8, !UPT ;  /* 0x0000040008087892 */ /* 0x000fc4000f8ef82d */
[----:B------:R-:W-:Y:S01]  /*5bd0*/  ULEA UR16, UR16, UR18, 0x2 ;  /* 0x0000001210107291 */ /* 0x000fe2000f8e103f */
[C---:B------:R-:W-:Y:S01]  /*5be0*/  ISETP.NE.AND P1, PT, R5.reuse, 0x3, PT ;  /* 0x000000030500780c */ /* 0x040fe20003f25270 */
[----:B------:R-:W-:Y:S02]  /*5bf0*/  ULEA UR18, UR8, UR18, 0x2 ;  /* 0x0000001208127291 */ /* 0x000fe4000f8e103f */
[----:B------:R-:W-:Y:S01]  /*5c00*/  UIADD3 UR8, UR16, 0x100, URZ ;  /* 0x0000010010087890 */ /* 0x000fe2000fffe03f */
[----:B------:R-:W-:Y:S01]  /*5c10*/  SEL R7, RZ, 0x1, P1 ;  /* 0x00000001ff077807 */ /* 0x000fe20000800000 */
[----:B------:R-:W-:Y:S01]  /*5c20*/  UIADD3 UR58, UR10, 0x20, URZ ;  /* 0x000000200a3a7890 */ /* 0x000fe2000fffe03f */
[----:B------:R-:W-:Y:S01]  /*5c30*/  SEL R5, R5, RZ, P1 ;  /* 0x000000ff05057207 */ /* 0x000fe20000800000 */
[----:B------:R-:W-:Y:S01]  /*5c40*/  UIADD3 UR56, UR16, 0x2100, URZ ;  /* 0x0000210010387890 */ /* 0x000fe2000fffe03f */
[----:B------:R-:W-:Y:S01]  /*5c50*/  LOP3.LUT R4, R4, R7, RZ, 0x3c, !PT ;  /* 0x0000000704047212 */ /* 0x000fe200078e3cff */
[----:B------:R-:W-:-:S02]  /*5c60*/  UIADD3 UR50, UR10, 0x40, URZ ;  /* 0x000000400a327890 */ /* 0x000fc4000fffe03f */
[----:B------:R-:W-:Y:S01]  /*5c70*/  UIADD3 UR48, UR16, 0x4100, URZ ;  /* 0x0000410010307890 */ /* 0x000fe2000fffe03f */
[----:B------:R0:W-:Y:S01]  /*5c80*/  UTMALDG.3D.MULTICAST [UR8], [UR46], UR53, desc[UR14] ;  /* 0x00000e082e0073b4 */ /* 0x0001e20008011835 */
[----:B------:R-:W-:Y:S02]  /*5c90*/  UIADD3 UR42, UR10, 0x60, URZ ;  /* 0x000000600a2a7890 */ /* 0x000fe4000fffe03f */
[----:B------:R-:W-:Y:S02]  /*5ca0*/  UIADD3 UR40, UR16, 0x6100, URZ ;  /* 0x0000610010287890 */ /* 0x000fe4000fffe03f */
[----:B------:R-:W-:Y:S02]  /*5cb0*/  UPRMT UR31, URZ, 0x5410, UR29 ;  /* 0x000054103f1f7896 */ /* 0x000fe4000800001d */
[----:B------:R-:W-:Y:S02]  /*5cc0*/  UIADD3 UR32, UR18, 0x18100, URZ ;  /* 0x0001810012207890 */ /* 0x000fe4000fffe03f */
[----:B------:R-:W-:-:S02]  /*5cd0*/  UIADD3 UR24, UR18, 0x1a100, URZ ;  /* 0x0001a10012187890 */ /* 0x000fc4000fffe03f */
[----:B------:R-:W-:Y:S01]  /*5ce0*/  UIADD3 UR16, UR18, 0x1c100, URZ ;  /* 0x0001c10012107890 */ /* 0x000fe2000fffe03f */
[----:B------:R-:W-:Y:S01]  /*5cf0*/  UMOV UR57, UR9 ;  /* 0x0000000900397c82 */ /* 0x000fe20008000000 */
        /* <DEDUP_REMOVED lines=8> */
[----:B------:R1:W-:Y:S01]  /*5d80*/  UTMALDG.3D.MULTICAST [UR56], [UR46], UR53, desc[UR14] ;  /* 0x00000e382e0073b4 */ /* 0x0003e20008011835 */
[----:B------:R-:W-:Y:S01]  /*5d90*/  UMOV UR33, UR9 ;  /* 0x0000000900217c82 */ /* 0x000fe20008000000 */
[----:B------:R-:W-:Y:S01]  /*5da0*/  UMOV UR34, UR10 ;  /* 0x0000000a00227c82 */ /* 0x000fe20008000000 */
[----:B------:R-:W-:Y:S01]  /*5db0*/  UMOV UR36, UR12 ;  /* 0x0000000c00247c82 */ /* 0x000fe20008000000 */
[----:B0-----:R-:W-:Y:S01]  /*5dc0*/  UIADD3 UR8, UR18, 0x1e100, URZ ;  /* 0x0001e10012087890 */ /* 0x001fe2000fffe03f */
[----:B------:R-:W-:Y:S01]  /*5dd0*/  UMOV UR25, UR9 ;  /* 0x0000000900197c82 */ /* 0x000fe20008000000 */
[----:B------:R-:W-:Y:S01]  /*5de0*/  UMOV UR27, UR35 ;  /* 0x00000023001b7c82 */ /* 0x000fe20008000000 */
[----:B------:R1:W-:Y:S01]  /*5df0*/  UTMALDG.3D.MULTICAST [UR48], [UR46], UR53, desc[UR14] ;  /* 0x00000e302e0073b4 */ /* 0x0003e20008011835 */
        /* <DEDUP_REMOVED lines=9> */
[----:B------:R1:W-:Y:S01]  /*5e90*/  UTMALDG.3D.MULTICAST [UR32], [UR22], UR31, desc[UR14] ;  /* 0x00000e20160073b4 */ /* 0x0003e2000801181f */
[----:B------:R1:W-:Y:S01]  /*5ea0*/  UTMALDG.3D.MULTICAST [UR24], [UR22], UR31, desc[UR14] ;  /* 0x00000e18160073b4 */ /* 0x0003e2000801181f */
[----:B------:R1:W-:Y:S01]  /*5eb0*/  UTMALDG.3D.MULTICAST [UR16], [UR22], UR31, desc[UR14] ;  /* 0x00000e10160073b4 */ /* 0x0003e2000801181f */
[----:B------:R1:W-:Y:S02]  /*5ec0*/  UTMALDG.3D.MULTICAST [UR8], [UR22], UR31, desc[UR14] ;  /* 0x00000e08160073b4 */ /* 0x0003e4000801181f */
[----:B-1----:R-:W-:Y:S05]  /*5ed0*/  @P3 BRA `(.L_x_110) ;  /* 0xfffffff800ac3947 */ /* 0x002fea000383ffff */
.L_x_106:
[----:B------:R-:W-:Y:S05]  /*5ee0*/  BSYNC B1 ;  /* 0x0000000000017941 */ /* 0x000fea0003800000 */
.L_x_105:
[----:B------:R-:W2:Y:S01]  /*5ef0*/  LDL.64 R20, [R1] ;  /* 0x0000000001147983 */ /* 0x000ea20000100a00 */
[----:B------:R-:W-:Y:S01]  /*5f00*/  LOP3.LUT P4, RZ, R10, 0xff, RZ, 0xc0, !PT ;  /* 0x000000ff0aff7812 */ /* 0x000fe2000788c0ff */
[----:B------:R-:W-:Y:S01]  /*5f10*/  VIADD R7, R8, UR37 ;  /* 0x0000002508077c36 */ /* 0x000fe20008000000 */
[----:B------:R-:W-:Y:S01]  /*5f20*/  ULDC.64 UR8, c[0x0][0x650] ;  /* 0x0001940000087ab9 */ /* 0x000fe20000000a00 */
[----:B------:R-:W-:Y:S01]  /*5f30*/  IMAD.U32 R8, RZ, RZ, UR37 ;  /* 0x00000025ff087e24 */ /* 0x000fe2000f8e00ff */
[----:B------:R-:W-:Y:S01]  /*5f40*/  UISETP.GE.U32.AND UP0, UPT, UR37, 0x3, UPT ;  /* 0x000000032500788c */ /* 0x000fe2000bf06070 */
[----:B------:R-:W-:Y:S01]  /*5f50*/  BSSY B1, `(.L_x_111) ;  /* 0x000006b000017945 */ /* 0x000fe20003800000 */
[----:B------:R-:W-:Y:S01]  /*5f60*/  ISETP.GT.U32.AND P1, PT, R7, 0x2, PT ;  /* 0x000000020700780c */ /* 0x000fe20003f24070 */
[----:B------:R-:W-:Y:S01]  /*5f70*/  IMAD.MOV.U32 R22, RZ, RZ, -0x1 ;  /* 0xffffffffff167424 */ /* 0x000fe200078e00ff */
[----:B------:R-:W-:Y:S01]  /*5f80*/  PRMT R10, RZ, 0x7610, R10 ;  /* 0x00007610ff0a7816 */ /* 0x000fe2000000000a */
[----:B------:R-:W-:Y:S01]  /*5f90*/  IMAD.MOV.U32 R18, RZ, RZ, -0x1 ;  /* 0xffffffffff127424 */ /* 0x000fe200078e00ff */
[----:B------:R-:W-:Y:S01]  /*5fa0*/  ISETP.LT.U32.AND P1, PT, R8, 0x3, P1 ;  /* 0x000000030800780c */ /* 0x000fe20000f21070 */
[----:B------:R-:W-:Y:S01]  /*5fb0*/  IMAD.MOV.U32 R19, RZ, RZ, -0x1 ;  /* 0xffffffffff137424 */ /* 0x000fe200078e00ff */
[----:B------:R-:W-:Y:S01]  /*5fc0*/  PLOP3.LUT P3, PT, PT, PT, UP0, 0x80, 0x0 ;  /* 0x000000000000781c */ /* 0x000fe20003f6f008 */
[----:B------:R-:W0:Y:S01]  /*5fd0*/  @P4 S2R R5, SR_CgaCtaId ;  /* 0x0000000000054919 */ /* 0x000e220000008800 */
[----:B------:R-:W-:-:S04]  /*5fe0*/  @P4 MOV R4, 0x400 ;  /* 0x0000040000044802 */ /* 0x000fc80000000f00 */
[----:B0-----:R-:W-:Y:S01]  /*5ff0*/  @P4 LEA R6, R5, R4, 0x18 ;  /* 0x0000000405064211 */ /* 0x001fe200078ec0ff */
[----:B------:R-:W-:Y:S01]  /*6000*/  IMAD.WIDE.U32 R4, R7, -0x55555555, RZ ;  /* 0xaaaaaaab07047825 */ /* 0x000fe200078e00ff */
[----:B------:R-:W-:Y:S02]  /*6010*/  SEL R4, RZ, 0x1, !P1 ;  /* 0x00000001ff047807 */ /* 0x000fe40004800000 */
[----:B------:R0:W-:Y:S02]  /*6020*/  @P4 SYNCS.ARRIVE.TRANS64.A1T0 RZ, [R6+URZ+0x68], RZ ;  /* 0x000068ff06ff49a7 */ /* 0x0001e4000810003f */
[----:B------:R-:W-:Y:S02]  /*6030*/  LOP3.LUT R3, R3, R4, RZ, 0x3c, !PT ;  /* 0x0000000403037212 */ /* 0x000fe400078e3cff */
[----:B------:R-:W-:Y:S02]  /*6040*/  PRMT R4, RZ, 0x7610, R4 ;  /* 0x00007610ff047816 */ /* 0x000fe40000000004 */
[----:B0-----:R-:W-:-:S04]  /*6050*/  SHF.R.U32.HI R6, RZ, 0x1, R5 ;  /* 0x00000001ff067819 */ /* 0x001fc80000011605 */
[----:B------:R-:W-:Y:S01]  /*6060*/  @P3 LOP3.LUT R3, R3, 0x1, R6, 0x78, !PT ;  /* 0x0000000103033812 */ /* 0x000fe200078e7806 */
[----:B------:R-:W-:Y:S01]  /*6070*/  IMAD R8, R6, -0x3, R7 ;  /* 0xfffffffd06087824 */ /* 0x000fe200078e0207 */
[----:B--2---:R-:W-:-:S04]  /*6080*/  IADD3 R16, P4, R16, R20, RZ ;  /* 0x0000001410107210 */ /* 0x004fc80007f9e0ff */
[----:B------:R-:W-:Y:S01]  /*6090*/  ISETP.GE.U32.AND P1, PT, R16, UR8, PT ;  /* 0x0000000810007c0c */ /* 0x000fe2000bf26070 */
[----:B------:R-:W-:-:S05]  /*60a0*/  IMAD.X R17, R17, 0x1, R0, P4 ;  /* 0x0000000111117824 */ /* 0x000fca00020e0600 */
[----:B------:R-:W-:-:S13]  /*60b0*/  ISETP.GE.U32.AND.EX P1, PT, R17, UR9, PT, P1 ;  /* 0x0000000911007c0c */ /* 0x000fda000bf26110 */
[----:B------:R-:W-:Y:S05]  /*60c0*/  @P1 BRA `(.L_x_112) ;  /* 0x00000004004c1947 */ /* 0x000fea0003800000 */
[----:B------:R-:W0:Y:S01]  /*60d0*/  S2R R12, SR_CTAID.X ;  /* 0x00000000000c7919 */ /* 0x000e220000002500 */
[----:B------:R-:W-:Y:S01]  /*60e0*/  ULDC.64 UR8, c[0x0][0x628] ;  /* 0x00018a0000087ab9 */ /* 0x000fe20000000a00 */
[----:B------:R-:W1:Y:S01]  /*60f0*/  LDC R13, c[0x0][0x144] ;  /* 0x00005100ff0d7b82 */ /* 0x000e620000000800 */
[----:B------:R-:W-:Y:S01]  /*6100*/  ISETP.NE.U32.AND P1, PT, RZ, UR8, PT ;  /* 0x00000008ff007c0c */ /* 0x000fe2000bf25070 */
[----:B------:R-:W2:Y:S01]  /*6110*/  S2R R11, SR_CTAID.Y ;  /* 0x00000000000b7919 */ /* 0x000ea20000002600 */
[----:B------:R-:W-:Y:S01]  /*6120*/  ULDC UR10, c[0x0][0x150] ;  /* 0x00005400000a7ab9 */ /* 0x000fe20000000800 */
[----:B------:R-:W-:Y:S01]  /*6130*/  ULDC UR11, c[0x0][0x630] ;  /* 0x00018c00000b7ab9 */ /* 0x000fe20000000800 */
[----:B------:R-:W-:Y:S01]  /*6140*/  ISETP.NE.AND.EX P1, PT, RZ, UR9, PT, P1 ;  /* 0x00000009ff007c0c */ /* 0x000fe2000bf25310 */
[----:B------:R-:W-:Y:S01]  /*6150*/  IMAD.MOV.U32 R4, RZ, RZ, R16 ;  /* 0x000000ffff047224 */ /* 0x000fe200078e0010 */
[----:B0-----:R-:W-:-:S05]  /*6160*/  I2FP.F32.U32 R5, R12 ;  /* 0x0000000c00057245 */ /* 0x001fca0000201000 */
[----:B------:R-:W-:Y:S01]  /*6170*/  FMUL R14, R5, UR10 ;  /* 0x0000000a050e7c20 */ /* 0x000fe20008400000 */
[----:B------:R-:W-:-:S05]  /*6180*/  IMAD.MOV.U32 R5, RZ, RZ, R17 ;  /* 0x000000ffff057224 */ /* 0x000fca00078e0011 */
[----:B--2---:R-:W-:Y:S05]  /*6190*/  @!P1 BRA `(.L_x_113) ;  /* 0x0000000000289947 */ /* 0x004fea0003800000 */
[----:B------:R-:W-:Y:S02]  /*61a0*/  ULDC UR10, c[0x0][0x634] ;  /* 0x00018d00000a7ab9 */ /* 0x000fe40000000800 */
[----:B------:R-:W-:-:S05]  /*61b0*/  IADD3 R5, P1, R16, UR10, RZ ;  /* 0x0000000a10057c10 */ /* 0x000fca000ff3e0ff */
[----:B------:R-:W-:-:S04]  /*61c0*/  IMAD.X R15, RZ, RZ, R17, P1 ;  /* 0x000000ffff0f7224 */ /* 0x000fc800008e0611 */
[----:B------:R-:W-:-:S04]  /*61d0*/  IMAD.WIDE.U32 R6, R15, UR8, RZ ;  /* 0x000000080f067c25 */ /* 0x000fc8000f8e00ff */
[----:B------:R-:W-:-:S04]  /*61e0*/  IMAD.WIDE.U32 R6, P1, R5, UR9, R6 ;  /* 0x0000000905067c25 */ /* 0x000fc8000f820006 */
[----:B------:R-:W-:-:S04]  /*61f0*/  IMAD.WIDE.U32 R4, R5, UR8, RZ ;  /* 0x0000000805047c25 */ /* 0x000fc8000f8e00ff */
[----:B------:R-:W-:Y:S01]  /*6200*/  IMAD.MOV.U32 R4, RZ, RZ, R7 ;  /* 0x000000ffff047224 */ /* 0x000fe200078e0007 */
[----:B------:R-:W-:Y:S01]  /*6210*/  IADD3 RZ, P3, R5, R6, RZ ;  /* 0x0000000605ff7210 */ /* 0x000fe20007f7e0ff */
[----:B------:R-:W-:-:S04]  /*6220*/  IMAD.X R5, RZ, RZ, RZ, P1 ;  /* 0x000000ffff057224 */ /* 0x000fc800008e06ff */
[----:B------:R-:W-:-:S08]  /*6230*/  IMAD.WIDE.U32.X R4, R15, UR9, R4, P3 ;  /* 0x000000090f047c25 */ /* 0x000fd000098e0404 */
.L_x_113:
[--C-:B------:R-:W-:Y:S01]  /*6240*/  SHF.R.U64 R19, R4, UR11, R5.reuse ;  /* 0x0000000b04137c19 */ /* 0x100fe20008001205 */
[----:B------:R-:W0:Y:S01]  /*6250*/  F2I.U32.TRUNC.NTZ R14, R14 ;  /* 0x0000000e000e7305 */ /* 0x000e22000020f000 */
[----:B------:R-:W-:Y:S01]  /*6260*/  SHF.R.U32.HI R4, RZ, UR11, R5 ;  /* 0x0000000bff047c19 */ /* 0x000fe20008011605 */
[----:B------:R-:W-:Y:S01]  /*6270*/  ULDC.64 UR8, c[0x0][0x620] ;  /* 0x0001880000087ab9 */ /* 0x000fe20000000a00 */
[----:B------:R-:W-:Y:S01]  /*6280*/  IADD3 R7, P1, RZ, -R19, RZ ;  /* 0x80000013ff077210 */ /* 0x000fe20007f3e0ff */
[----:B------:R-:W-:Y:S01]  /*6290*/  ULDC.64 UR10, c[0x0][0x640] ;  /* 0x00019000000a7ab9 */ /* 0x000fe20000000a00 */
[----:B------:R-:W2:Y:S03]  /*62a0*/  LDC R18, c[0x0][0x148] ;  /* 0x00005200ff127b82 */ /* 0x000ea60000000800 */
[----:B------:R-:W-:Y:S01]  /*62b0*/  IMAD.X R4, RZ, RZ, ~R4, P1 ;  /* 0x000000ffff047224 */ /* 0x000fe200008e0e04 */
[----:B------:R-:W-:-:S03]  /*62c0*/  ISETP.NE.U32.AND P1, PT, RZ, UR10, PT ;  /* 0x0000000aff007c0c */ /* 0x000fc6000bf25070 */
[----:B------:R-:W-:Y:S01]  /*62d0*/  IMAD R6, R4, UR8, RZ ;  /* 0x0000000804067c24 */ /* 0x000fe2000f8e02ff */
[----:B------:R-:W-:Y:S01]  /*62e0*/  ISETP.NE.AND.EX P1, PT, RZ, UR11, PT, P1 ;  /* 0x0000000bff007c0c */ /* 0x000fe2000bf25310 */
[----:B------:R-:W-:Y:S01]  /*62f0*/  IMAD.WIDE.U32 R4, R7, UR8, R16 ;  /* 0x0000000807047c25 */ /* 0x000fe2000f8e0010 */
[----:B------:R-:W-:-:S03]  /*6300*/  ULDC UR8, c[0x0][0x618] ;  /* 0x0001860000087ab9 */ /* 0x000fc60000000800 */
[----:B------:R-:W-:Y:S01]  /*6310*/  IMAD R7, R7, UR9, R6 ;  /* 0x0000000907077c24 */ /* 0x000fe2000f8e0206 */
[----:B------:R-:W-:Y:S01]  /*6320*/  ULDC UR9, c[0x0][0x154] ;  /* 0x0000550000097ab9 */ /* 0x000fe20000000800 */
[----:B0-----:R-:W-:Y:S02]  /*6330*/  IMAD.MOV R6, RZ, RZ, -R14 ;  /* 0x000000ffff067224 */ /* 0x001fe400078e0a0e */
[----:B------:R-:W-:Y:S02]  /*6340*/  IMAD.IADD R5, R5, 0x1, R7 ;  /* 0x0000000105057824 */ /* 0x000fe400078e0207 */
[----:B-1----:R-:W-:Y:S01]  /*6350*/  IMAD R12, R13, R6, R12 ;  /* 0x000000060d0c7224 */ /* 0x002fe200078e020c */
[----:B------:R-:W-:Y:S02]  /*6360*/  I2FP.F32.U32 R6, R11 ;  /* 0x0000000b00067245 */ /* 0x000fe40000201000 */
[--C-:B------:R-:W-:Y:S02]  /*6370*/  SHF.R.U64 R13, R4, UR8, R5.reuse ;  /* 0x00000008040d7c19 */ /* 0x100fe40008001205 */
[----:B------:R-:W-:Y:S01]  /*6380*/  SHF.R.U32.HI R4, RZ, UR8, R5 ;  /* 0x00000008ff047c19 */ /* 0x000fe20008011605 */
[----:B------:R-:W-:Y:S01]  /*6390*/  FMUL R6, R6, UR9 ;  /* 0x0000000906067c20 */ /* 0x000fe20008400000 */
[----:B------:R-:W-:-:S02]  /*63a0*/  ULDC UR8, c[0x0][0x608] ;  /* 0x0001820000087ab9 */ /* 0x000fc40000000800 */
[--C-:B------:R-:W-:Y:S01]  /*63b0*/  SHF.R.U64 R15, R13, UR8, R4.reuse ;  /* 0x000000080d0f7c19 */ /* 0x100fe20008001204 */
[----:B------:R0:W1:Y:S01]  /*63c0*/  F2I.U32.TRUNC.NTZ R20, R6 ;  /* 0x0000000600147305 */ /* 0x000062000020f000 */
[----:B------:R-:W-:Y:S01]  /*63d0*/  SHF.R.U32.HI R4, RZ, UR8, R4 ;  /* 0x00000008ff047c19 */ /* 0x000fe20008011604 */
[----:B------:R-:W-:-:S03]  /*63e0*/  ULDC UR8, c[0x0][0x658] ;  /* 0x0001960000087ab9 */ /* 0x000fc60000000800 */
[--C-:B------:R-:W-:Y:S02]  /*63f0*/  SHF.R.U64 R14, R15, UR8, R4.reuse ;  /* 0x000000080f0e7c19 */ /* 0x100fe40008001204 */
[----:B------:R-:W-:-:S03]  /*6400*/  SHF.R.U32.HI R21, RZ, UR8, R4 ;  /* 0x00000008ff157c19 */ /* 0x000fc60008011604 */
[----:B------:R-:W-:Y:S02]  /*6410*/  IMAD.MOV.U32 R4, RZ, RZ, R14 ;  /* 0x000000ffff047224 */ /* 0x000fe400078e000e */
[----:B------:R-:W-:Y:S01]  /*6420*/  IMAD.MOV.U32 R5, RZ, RZ, R21 ;  /* 0x000000ffff057224 */ /* 0x000fe200078e0015 */
[----:B0-----:R-:W-:Y:S06]  /*6430*/  @!P1 BRA `(.L_x_114) ;  /* 0x0000000000289947 */ /* 0x001fec0003800000 */
        /* <DEDUP_REMOVED lines=10> */
.L_x_114:
[----:B------:R-:W-:Y:S01]  /*64e0*/  ISETP.NE.AND P1, PT, R2, 0x1, PT ;  /* 0x000000010200780c */ /* 0x000fe20003f25270 */
[----:B------:R-:W-:Y:S01]  /*64f0*/  ULDC UR8, c[0x0][0x648] ;  /* 0x0001920000087ab9 */ /* 0x000fe20000000800 */
[----:B------:R-:W-:Y:S01]  /*6500*/  LOP3.LUT R15, R15, UR21, RZ, 0xc0, !PT ;  /* 0x000000150f0f7c12 */ /* 0x000fe2000f8ec0ff */
[----:B-1----:R-:W-:Y:S01]  /*6510*/  IMAD.MOV R20, RZ, RZ, -R20 ;  /* 0x000000ffff147224 */ /* 0x002fe200078e0a14 */
[----:B------:R-:W-:Y:S01]  /*6520*/  SHF.R.U64 R4, R4, UR8, R5 ;  /* 0x0000000804047c19 */ /* 0x000fe20008001205 */
[----:B------:R-:W-:Y:S01]  /*6530*/  ULDC UR8, c[0x0][0x638] ;  /* 0x00018e0000087ab9 */ /* 0x000fe20000000800 */
[----:B------:R-:W-:Y:S01]  /*6540*/  LOP3.LUT R13, R13, UR4, RZ, 0xc0, !PT ;  /* 0x000000040d0d7c12 */ /* 0x000fe2000f8ec0ff */
[----:B------:R-:W-:Y:S02]  /*6550*/  ULDC UR9, c[0x0][0x610] ;  /* 0x0001840000097ab9 */ /* 0x000fe40000000800 */
[----:B------:R-:W-:Y:S02]  /*6560*/  IMAD.MOV R5, RZ, RZ, -R4 ;  /* 0x000000ffff057224 */ /* 0x000fe400078e0a04 */
[----:B------:R-:W-:-:S02]  /*6570*/  IMAD R15, R4, UR5, R15 ;  /* 0x00000005040f7c24 */ /* 0x000fc4000f8e020f */
[----:B--2---:R-:W-:Y:S02]  /*6580*/  @P1 IMAD R12, R18, R20, R11 ;  /* 0x00000014120c1224 */ /* 0x004fe400078e020b */
[----:B------:R-:W-:Y:S01]  /*6590*/  IMAD R14, R5, UR8, R14 ;  /* 0x00000008050e7c24 */ /* 0x000fe2000f8e020e */
[----:B------:R-:W-:Y:S01]  /*65a0*/  ULDC UR8, c[0x0][0x600] ;  /* 0x0001800000087ab9 */ /* 0x000fe20000000800 */
[----:B------:R-:W-:Y:S02]  /*65b0*/  IMAD R12, R15, UR9, R12 ;  /* 0x000000090f0c7c24 */ /* 0x000fe4000f8e020c */
[----:B------:R-:W-:Y:S02]  /*65c0*/  IMAD R5, R14, UR8, R13 ;  /* 0x000000080e057c24 */ /* 0x000fe4000f8e020d */
[----:B------:R-:W-:-:S03]  /*65d0*/  IMAD.MOV.U32 R4, RZ, RZ, 0x1 ;  /* 0x00000001ff047424 */ /* 0x000fc600078e00ff */
[----:B------:R-:W-:Y:S02]  /*65e0*/  SEL R18, R5, R12, !P1 ;  /* 0x0000000c05127207 */ /* 0x000fe40004800000 */
[----:B------:R-:W-:-:S07]  /*65f0*/  SEL R22, R12, R5, !P1 ;  /* 0x000000050c167207 */ /* 0x000fce0004800000 */
.L_x_112:
[----:B------:R-:W-:Y:S05]  /*6600*/  BSYNC B1 ;  /* 0x0000000000017941 */ /* 0x000fea0003800000 */
.L_x_111:
[----:B------:R-:W-:-:S13]  /*6610*/  LOP3.LUT P1, RZ, R4, 0xff, RZ, 0xc0, !PT ;  /* 0x000000ff04ff7812 */ /* 0x000fda000782c0ff */
[----:B------:R-:W-:Y:S05]  /*6620*/  @P1 BRA `(.L_x_115) ;  /* 0xfffffff000a01947 */ /* 0x000fea000383ffff */
[----:B------:R-:W-:Y:S05]  /*6630*/  BSYNC B0 ;  /* 0x0000000000007941 */ /* 0x000fea0003800000 */
.L_x_103:
[----:B------:R-:W-:-:S03]  /*6640*/  UMOV UR8, 0xffffffff ;  /* 0xffffffff00087882 */ /* 0x000fc60000000000 */
[----:B------:R-:W-:Y:S05]  /*6650*/  BRA.DIV UR8, `(.L_x_116) ;  /* 0x0000000608247947 */ /* 0x000fea000b800000 */
[----:B------:R-:W-:-:S13]  /*6660*/  ELECT P6, URZ, PT ;  /* 0x00000000003f782f */ /* 0x000fda00038c0000 */
.L_x_131:
[----:B------:R-:W-:Y:S04]  /*6670*/  BSSY B0, `(.L_x_117) ;  /* 0x0000022000007945 */ /* 0x000fe80003800000 */
[----:B------:R-:W-:Y:S05]  /*6680*/  @!P6 BRA `(.L_x_118) ;  /* 0x000000000080e947 */ /* 0x000fea0003800000 */
[----:B------:R-:W-:-:S04]  /*6690*/  LOP3.LUT R23, R23, 0x2, RZ, 0xfc, !PT ;  /* 0x0000000217177812 */ /* 0x000fc800078efcff */
[----:B------:R-:W-:-:S13]  /*66a0*/  ISETP.NE.AND P0, PT, R23, 0x3, PT ;  /* 0x000000031700780c */ /* 0x000fda0003f05270 */
[----:B------:R-:W-:Y:S05]  /*66b0*/  @!P0 BRA `(.L_x_119) ;  /* 0x0000000000048947 */ /* 0x000fea0003800000 */
[----:B------:R-:W-:Y:S01]  /*66c0*/  BPT.TRAP 0x1 ;  /* 0x000000040000795c */ /* 0x000fe20000300000 */
.L_x_119:
[----:B------:R-:W0:Y:S01]  /*66d0*/  S2R R5, SR_CgaCtaId ;  /* 0x0000000000057919 */ /* 0x000e220000008800 */
[----:B------:R-:W-:Y:S02]  /*66e0*/  MOV R0, 0x400 ;  /* 0x0000040000007802 */ /* 0x000fe40000000f00 */
[----:B------:R-:W-:Y:S02]  /*66f0*/  SHF.L.U32 R2, R3, 0x1f, RZ ;  /* 0x0000001f03027819 */ /* 0x000fe400000006ff */
[----:B0-----:R-:W-:-:S05]  /*6700*/  LEA R5, R5, R0, 0x18 ;  /* 0x0000000005057211 */ /* 0x001fca00078ec0ff */
[----:B------:R-:W-:-:S04]  /*6710*/  VIADD R5, R5, 0x18 ;  /* 0x0000001805057836 */ /* 0x000fc80000000000 */
[C---:B------:R-:W-:Y:S02]  /*6720*/  IMAD R7, R8.reuse, 0x8, R5 ;  /* 0x0000000808077824 */ /* 0x040fe400078e0205 */
[----:B------:R-:W-:Y:S02]  /*6730*/  VIADD R8, R8, 0x1 ;  /* 0x0000000108087836 */ /* 0x000fe40000000000 */
[----:B------:R-:W0:Y:S03]  /*6740*/  SYNCS.PHASECHK.TRANS64.TRYWAIT P0, [R7+URZ], R2 ;  /* 0x00000002070075a7 */ /* 0x000e26000800017f */
[----:B------:R-:W-:-:S04]  /*6750*/  ISETP.NE.AND P1, PT, R8, 0x3, PT ;  /* 0x000000030800780c */ /* 0x000fc80003f25270 */
[----:B------:R-:W-:Y:S02]  /*6760*/  SEL R0, RZ, 0x1, P1 ;  /* 0x00000001ff007807 */ /* 0x000fe40000800000 */
[----:B------:R-:W-:Y:S02]  /*6770*/  SEL R8, R8, RZ, P1 ;  /* 0x000000ff08087207 */ /* 0x000fe40000800000 */
[----:B------:R-:W-:-:S03]  /*6780*/  LOP3.LUT R9, R3, R0, RZ, 0x3c, !PT ;  /* 0x0000000003097212 */ /* 0x000fc600078e3cff */
[----:B------:R-:W-:Y:S01]  /*6790*/  IMAD R4, R8, 0x8, R5 ;  /* 0x0000000808047824 */ /* 0x000fe200078e0205 */
[----:B------:R-:W-:Y:S01]  /*67a0*/  SHF.L.U32 R3, R9, 0x1f, RZ ;  /* 0x0000001f09037819 */ /* 0x000fe200000006ff */
[----:B0-----:R-:W-:Y:S06]  /*67b0*/  @!P0 BRA `(.L_x_120) ;  /* 0x0000000000ec8947 */ /* 0x001fec0003800000 */
.L_x_132:
[----:B------:R-:W1:Y:S01]  /*67c0*/  SYNCS.PHASECHK.TRANS64.TRYWAIT P0, [R4+URZ], R3 ;  /* 0x00000003040075a7 */ /* 0x000e62000800017f */
[----:B------:R-:W-:-:S05]  /*67d0*/  VIADD R0, R8, 0x1 ;  /* 0x0000000108007836 */ /* 0x000fca0000000000 */
[----:B------:R-:W-:-:S04]  /*67e0*/  ISETP.NE.AND P1, PT, R0, 0x3, PT ;  /* 0x000000030000780c */ /* 0x000fc80003f25270 */
[----:B0-----:R-:W-:Y:S02]  /*67f0*/  SEL R2, RZ, 0x1, P1 ;  /* 0x00000001ff027807 */ /* 0x001fe40000800000 */
[----:B------:R-:W-:Y:S02]  /*6800*/  SEL R0, R0, RZ, P1 ;  /* 0x000000ff00007207 */ /* 0x000fe40000800000 */
[----:B------:R-:W-:Y:S01]  /*6810*/  LOP3.LUT R2, R9, R2, RZ, 0x3c, !PT ;  /* 0x0000000209027212 */ /* 0x000fe200078e3cff */
[----:B-1----:R-:W-:Y:S06]  /*6820*/  @!P0 BRA `(.L_x_121) ;  /* 0x0000000000e48947 */ /* 0x002fec0003800000 */
.L_x_133:
[----:B------:R-:W-:Y:S01]  /*6830*/  IMAD R5, R0, 0x8, R5 ;  /* 0x0000000800057824 */ /* 0x000fe200078e0205 */
[----:B------:R-:W-:-:S07]  /*6840*/  SHF.L.U32 R0, R2, 0x1f, RZ ;  /* 0x0000001f02007819 */ /* 0x000fce00000006ff */
.L_x_122:
[----:B-1----:R1:W2:Y:S02]  /*6850*/  SYNCS.PHASECHK.TRANS64.TRYWAIT P0, [R5+URZ], R0 ;  /* 0x00000000050075a7 */ /* 0x0022a4000800017f */
[----:B--2---:R-:W-:Y:S05]  /*6860*/  @!P0 NANOSLEEP.SYNCS 0x989680 ;  /* 0x009896800000895d */ /* 0x004fea0003900000 */
[----:B------:R-:W2:Y:S02]  /*6870*/  @!P0 SYNCS.PHASECHK.TRANS64 P0, [R5+URZ], R0 ;  /* 0x00000000050085a7 */ /* 0x000ea4000800007f */
[----:B--2---:R-:W-:Y:S05]  /*6880*/  @!P0 BRA `(.L_x_122) ;  /* 0xfffffffc00f08947 */ /* 0x004fea000383ffff */
.L_x_118:
[----:B------:R-:W-:Y:S05]  /*6890*/  BSYNC B0 ;  /* 0x0000000000007941 */ /* 0x000fea0003800000 */
.L_x_117:
[----:B------:R-:W-:Y:S05]  /*68a0*/  EXIT ;  /* 0x000000000000794d */ /* 0x000fea0003800000 */
.L_x_19:
[----:B0-----:R-:W-:-:S04]  /*68b0*/  IMAD.U32 R3, RZ, RZ, UR43 ;  /* 0x0000002bff037e24 */ /* 0x001fc8000f8e00ff */
[----:B------:R0:W1:Y:S03]  /*68c0*/  SYNCS.PHASECHK.TRANS64.TRYWAIT P0, [R3+URZ+-0x8], R0 ;  /* 0xfffff800030075a7 */ /* 0x000066000800017f */
[----:B-1----:R-:W-:Y:S05]  /*68d0*/  @!P0 NANOSLEEP.SYNCS 0x989680 ;  /* 0x009896800000895d */ /* 0x002fea0003900000 */
[----:B------:R-:W1:Y:S02]  /*68e0*/  @!P0 SYNCS.PHASECHK.TRANS64 P0, [R3+URZ+-0x8], R0 ;  /* 0xfffff800030085a7 */ /* 0x000e64000800007f */
[----:B-1----:R-:W-:Y:S05]  /*68f0*/  @!P0 BRA `(.L_x_19) ;  /* 0xfffffffc00ec8947 */ /* 0x002fea000383ffff */
[----:B------:R-:W-:Y:S05]  /*6900*/  BRA `(.L_x_123) ;  /* 0xffffffac00c07947 */ /* 0x000fea000383ffff */
.L_x_24:
[----:B-1----:R1:W2:Y:S02]  /*6910*/  SYNCS.PHASECHK.TRANS64.TRYWAIT P1, [R3+URZ], R0 ;  /* 0x00000000030075a7 */ /* 0x0022a4000802017f */
[----:B--2---:R-:W-:Y:S05]  /*6920*/  @!P1 NANOSLEEP.SYNCS 0x989680 ;  /* 0x009896800000995d */ /* 0x004fea0003900000 */
[----:B------:R-:W2:Y:S02]  /*6930*/  @!P1 SYNCS.PHASECHK.TRANS64 P1, [R3+URZ], R0 ;  /* 0x00000000030095a7 */ /* 0x000ea4000802007f */
[----:B--2---:R-:W-:Y:S05]  /*6940*/  @!P1 BRA `(.L_x_24) ;  /* 0xfffffffc00f09947 */ /* 0x004fea000383ffff */
[----:B------:R-:W-:Y:S05]  /*6950*/  BRA `(.L_x_23) ;  /* 0xffffffb0002c7947 */ /* 0x000fea000383ffff */
.L_x_29:
[----:B-1----:R-:W-:-:S04]  /*6960*/  IMAD.U32 R5, RZ, RZ, UR5 ;  /* 0x00000005ff057e24 */ /* 0x002fc8000f8e00ff */
[----:B------:R1:W2:Y:S03]  /*6970*/  SYNCS.PHASECHK.TRANS64.TRYWAIT P1, [R5+URZ], R4 ;  /* 0x00000004050075a7 */ /* 0x0002a6000802017f */
[----:B--2---:R-:W-:Y:S05]  /*6980*/  @!P1 NANOSLEEP.SYNCS 0x989680 ;  /* 0x009896800000995d */ /* 0x004fea0003900000 */
[----:B------:R-:W2:Y:S02]  /*6990*/  @!P1 SYNCS.PHASECHK.TRANS64 P1, [R5+URZ], R4 ;  /* 0x00000004050095a7 */ /* 0x000ea4000802007f */
[----:B--2---:R-:W-:Y:S05]  /*69a0*/  @!P1 BRA `(.L_x_29) ;  /* 0xfffffffc00ec9947 */ /* 0x004fea000383ffff */
[----:B------:R-:W-:Y:S05]  /*69b0*/  BRA `(.L_x_28) ;  /* 0xffffffb800347947 */ /* 0x000fea000383ffff */
.L_x_35:
[----:B0-----:R-:W-:-:S04]  /*69c0*/  IMAD.U32 R3, RZ, RZ, UR43 ;  /* 0x0000002bff037e24 */ /* 0x001fc8000f8e00ff */
[----:B------:R0:W1:Y:S03]  /*69d0*/  SYNCS.PHASECHK.TRANS64.TRYWAIT P0, [R3+URZ+0x8], R0 ;  /* 0x00000800030075a7 */ /* 0x000066000800017f */
[----:B-1----:R-:W-:Y:S05]  /*69e0*/  @!P0 NANOSLEEP.SYNCS 0x989680 ;  /* 0x009896800000895d */ /* 0x002fea0003900000 */
[----:B------:R-:W1:Y:S02]  /*69f0*/  @!P0 SYNCS.PHASECHK.TRANS64 P0, [R3+URZ+0x8], R0 ;  /* 0x00000800030085a7 */ /* 0x000e64000800007f */
[----:B-1----:R-:W-:Y:S05]  /*6a00*/  @!P0 BRA `(.L_x_35) ;  /* 0xfffffffc00ec8947 */ /* 0x002fea000383ffff */
[----:B------:R-:W-:Y:S05]  /*6a10*/  BRA `(.L_x_124) ;  /* 0xffffffc000c47947 */ /* 0x000fea000383ffff */
.L_x_104:
[----:B------:R-:W-:Y:S01]  /*6a20*/  BSSY B1, `(.L_x_125) ;  /* 0x0000006000017945 */ /* 0x000fe20003800000 */
[----:B------:R-:W-:-:S07]  /*6a30*/  IMAD.MOV.U32 R15, RZ, RZ, -0x1 ;  /* 0xffffffffff0f7424 */ /* 0x000fce00078e00ff */
[----:B-----5:R-:W-:Y:S05]  /*6a40*/  WARPSYNC.COLLECTIVE R15, `(.L_x_126) ;  /* 0x000000000f0c7348 */ /* 0x020fea0003c00000 */
[----:B------:R-:W-:Y:S02]  /*6a50*/  ELECT P6, UR62, PT ;  /* 0x00000000003e782f */ /* 0x000fe400038c0000 */
[----:B------:R-:W-:Y:S01]  /*6a60*/  MOV R14, UR62 ;  /* 0x0000003e000e7c02 */ /* 0x000fe20008000f00 */
[----:B-----5:R-:W-:Y:S10]  /*6a70*/  ENDCOLLECTIVE ;  /* 0x000000000000791b */ /* 0x020ff40003800000 */
.L_x_126:
[----:B------:R-:W-:Y:S05]  /*6a80*/  BSYNC B1 ;  /* 0x0000000000017941 */ /* 0x000fea0003800000 */
.L_x_125:
[----:B------:R-:W-:Y:S05]  /*6a90*/  BRA `(.L_x_127) ;  /* 0xffffffec00907947 */ /* 0x000fea000383ffff */
.L_x_107:
[----:B-1----:R1:W2:Y:S02]  /*6aa0*/  SYNCS.PHASECHK.TRANS64.TRYWAIT P1, [R11+URZ+0x18], R6 ;  /* 0x000018060b0075a7 */ /* 0x0022a4000802017f */
[----:B--2---:R-:W-:Y:S05]  /*6ab0*/  @!P1 NANOSLEEP.SYNCS 0x989680 ;  /* 0x009896800000995d */ /* 0x004fea0003900000 */
[----:B------:R-:W2:Y:S02]  /*6ac0*/  @!P1 SYNCS.PHASECHK.TRANS64 P1, [R11+URZ+0x18], R6 ;  /* 0x000018060b0095a7 */ /* 0x000ea4000802007f */
[----:B--2---:R-:W-:Y:S05]  /*6ad0*/  @!P1 BRA `(.L_x_107) ;  /* 0xfffffffc00f09947 */ /* 0x004fea000383ffff */
[----:B------:R-:W-:Y:S05]  /*6ae0*/  BRA `(.L_x_128) ;  /* 0xffffffec00c87947 */ /* 0x000fea000383ffff */
.L_x_116:
[----:B------:R-:W-:Y:S01]  /*6af0*/  BSSY B0, `(.L_x_129) ;  /* 0x0000006000007945 */ /* 0x000fe20003800000 */
[----:B------:R-:W-:-:S07]  /*6b00*/  IMAD.MOV.U32 R15, RZ, RZ, -0x1 ;  /* 0xffffffffff0f7424 */ /* 0x000fce00078e00ff */
[----:B-----5:R-:W-:Y:S05]  /*6b10*/  WARPSYNC.COLLECTIVE R15, `(.L_x_130) ;  /* 0x000000000f0c7348 */ /* 0x020fea0003c00000 */
[----:B------:R-:W-:Y:S02]  /*6b20*/  ELECT P6, UR62, PT ;  /* 0x00000000003e782f */ /* 0x000fe400038c0000 */
[----:B------:R-:W-:Y:S01]  /*6b30*/  MOV R14, UR62 ;  /* 0x0000003e000e7c02 */ /* 0x000fe20008000f00 */
[----:B-----5:R-:W-:Y:S10]  /*6b40*/  ENDCOLLECTIVE ;  /* 0x000000000000791b */ /* 0x020ff40003800000 */
.L_x_130:
[----:B------:R-:W-:Y:S05]  /*6b50*/  BSYNC B0 ;  /* 0x0000000000007941 */ /* 0x000fea0003800000 */
.L_x_129:
[----:B------:R-:W-:Y:S05]  /*6b60*/  BRA `(.L_x_131) ;  /* 0xfffffff800c07947 */ /* 0x000fea000383ffff */
.L_x_120:
[----:B0-----:R0:W1:Y:S02]  /*6b70*/  SYNCS.PHASECHK.TRANS64.TRYWAIT P0, [R7+URZ], R2 ;  /* 0x00000002070075a7 */ /* 0x001064000800017f */
[----:B-1----:R-:W-:Y:S05]  /*6b80*/  @!P0 NANOSLEEP.SYNCS 0x989680 ;  /* 0x009896800000895d */ /* 0x002fea0003900000 */
[----:B------:R-:W1:Y:S02]  /*6b90*/  @!P0 SYNCS.PHASECHK.TRANS64 P0, [R7+URZ], R2 ;  /* 0x00000002070085a7 */ /* 0x000e64000800007f */
[----:B-1----:R-:W-:Y:S05]  /*6ba0*/  @!P0 BRA `(.L_x_120) ;  /* 0xfffffffc00f08947 */ /* 0x002fea000383ffff */
[----:B------:R-:W-:Y:S05]  /*6bb0*/  BRA `(.L_x_132) ;  /* 0xfffffffc00007947 */ /* 0x000fea000383ffff */
.L_x_121:
[----:B0-----:R0:W1:Y:S02]  /*6bc0*/  SYNCS.PHASECHK.TRANS64.TRYWAIT P0, [R4+URZ], R3 ;  /* 0x00000003040075a7 */ /* 0x001064000800017f */
[----:B-1----:R-:W-:Y:S05]  /*6bd0*/  @!P0 NANOSLEEP.SYNCS 0x989680 ;  /* 0x009896800000895d */ /* 0x002fea0003900000 */
[----:B------:R-:W1:Y:S02]  /*6be0*/  @!P0 SYNCS.PHASECHK.TRANS64 P0, [R4+URZ], R3 ;  /* 0x00000003040085a7 */ /* 0x000e64000800007f */
[----:B-1----:R-:W-:Y:S05]  /*6bf0*/  @!P0 BRA `(.L_x_121) ;  /* 0xfffffffc00f08947 */ /* 0x002fea000383ffff */
[----:B------:R-:W-:Y:S05]  /*6c00*/  BRA `(.L_x_133) ;  /* 0xfffffffc00087947 */ /* 0x000fea000383ffff */
.L_x_134:
[----:B------:R-:W-:-:S00]  /*6c10*/  BRA `(.L_x_134) ;  /* 0xfffffffc00fc7947 */ /* 0x000fc0000383ffff */
[----:B------:R-:W-:-:S00]  /*6c20*/  NOP ;  /* 0x0000000000007918 */ /* 0x000fc00000000000 */
        /* <DEDUP_REMOVED lines=13> */
.L_x_135:


//--------------------- .nv.global.init           --------------------------
	.section	.nv.global.init,"aw",@progbits
.nv.global.init:
	.type		$str$22,@object
	.size		$str$22,($str$23 - $str$22)
$str$22:
        /*0000*/ 	.byte	0x6b, 0x5f, 0x74, 0x69, 0x6c, 0x65, 0x5f, 0x63, 0x6f, 0x75, 0x6e, 0x74, 0x20, 0x3e, 0x3d, 0x20
        /*0010*/ 	.byte	0x31, 0x00
	.type		$str$23,@object
	.size		$str$23,(__unnamed_1 - $str$23)
$str$23:
        /*0012*/ 	.byte	0x2f, 0x74, 0x6d, 0x70, 0x2f, 0x63, 0x75, 0x74, 0x6c, 0x61, 0x73, 0x73, 0x5f, 0x73, 0x77, 0x65
        /*0022*/ 	.byte	0x65, 0x70, 0x5f, 0x73, 0x72, 0x63, 0x2f, 0x69, 0x6e, 0x63, 0x6c, 0x75, 0x64, 0x65, 0x2f, 0x63
        /*0032*/ 	.byte	0x75, 0x74, 0x6c, 0x61, 0x73, 0x73, 0x2f, 0x67, 0x65, 0x6d, 0x6d, 0x2f, 0x63, 0x6f, 0x6c, 0x6c
        /*0042*/ 	.byte	0x65, 0x63, 0x74, 0x69, 0x76, 0x65, 0x2f, 0x73, 0x6d, 0x39, 0x30, 0x5f, 0x6d, 0x6d, 0x61, 0x5f
        /*0052*/ 	.byte	0x74, 0x6d, 0x61, 0x5f, 0x67, 0x6d, 0x6d, 0x61, 0x5f, 0x73, 0x73, 0x5f, 0x77, 0x61, 0x72, 0x70
        /*0062*/ 	.byte	0x73, 0x70, 0x65, 0x63, 0x69, 0x61, 0x6c, 0x69, 0x7a, 0x65, 0x64, 0x2e, 0x68, 0x70, 0x70, 0x00
	.type		__unnamed_1,@object
	.size		__unnamed_1,(.L_0 - __unnamed_1)
__unnamed_1:
        /*0072*/ 	.byte	0x76, 0x6f, 0x69, 0x64, 0x20, 0x63, 0x75, 0x74, 0x6c, 0x61, 0x73, 0x73, 0x3a, 0x3a, 0x67, 0x65
        /* <DEDUP_REMOVED lines=177> */
        /*0b92*/ 	.byte	0x65, 0x3a, 0x3a, 0x69, 0x64, 0x65, 0x6e, 0x74, 0x69, 0x74, 0x79, 0x5d, 0x00
.L_0:


//--------------------- .nv.shared._ZN7cutlass13device_kernelINS_4gemm6kernel13GemmUniversalIN4cute5tupleIJiiiiEEENS1_10collective13CollectiveMmaINS1_34MainloopSm90TmaGmmaWarpSpecializedILi3ENS5_IJNS4_1CILi2EEESB_NSA_ILi1EEEEEENS1_32KernelTmaWarpSpecializedPingpongEEENS5_IJNSA_ILi64EEESG_NSA_ILi128EEEEEENS_10tfloat32_tENS5_IJlSC_lEEESJ_SK_NS4_8TiledMMAINS4_8MMA_AtomIJNS4_4SM904GMMA29MMA_64x64x8_F32TF32TF32_SS_TNILNSO_7ScaleInE1ELSQ_1EEEEEENS4_6LayoutINS5_IJSC_SC_SC_EEENS5_IJNSA_ILi0EEESV_SV_EEEEENS5_IJNS4_10UnderscoreESY_SY_EEEEENS4_23SM90_TMA_LOAD_MULTICASTENS4_14ComposedLayoutINS4_7SwizzleILi3ELi4ELi3EEENS4_18smem_ptr_flag_bitsILi32EEENST_INS5_IJNSA_ILi8EEENSA_ILi32EEEEEENS5_IJS18_SC_EEEEEEEvNS4_8identityES11_S1C_vS1D_EENS_8epilogue10collective6detail29Sm90TmaWarpSpecializedAdapterINS1G_15DefaultEpilogueISJ_SK_SK_NS1F_6thread17LinearCombinationISJ_Li1EffLNS1K_9ScaleType4KindE0ELNS_15FloatRoundStyleE2ESJ_EENS1_15EpilogueDefaultEEEEEvvEEEEvNT_6ParamsE --------------------------
	.section	.nv.shared._ZN7cutlass13device_kernelINS_4gemm6kernel13GemmUniversalIN4cute5tupleIJiiiiEEENS1_10collective13CollectiveMmaINS1_34MainloopSm90TmaGmmaWarpSpecializedILi3ENS5_IJNS4_1CILi2EEESB_NSA_ILi1EEEEEENS1_32KernelTmaWarpSpecializedPingpongEEENS5_IJNSA_ILi64EEESG_NSA_ILi128EEEEEENS_10tfloat32_tENS5_IJlSC_lEEESJ_SK_NS4_8TiledMMAINS4_8MMA_AtomIJNS4_4SM904GMMA29MMA_64x64x8_F32TF32TF32_SS_TNILNSO_7ScaleInE1ELSQ_1EEEEEENS4_6LayoutINS5_IJSC_SC_SC_EEENS5_IJNSA_ILi0EEESV_SV_EEEEENS5_IJNS4_10UnderscoreESY_SY_EEEEENS4_23SM90_TMA_LOAD_MULTICASTENS4_14ComposedLayoutINS4_7SwizzleILi3ELi4ELi3EEENS4_18smem_ptr_flag_bitsILi32EEENST_INS5_IJNSA_ILi8EEENSA_ILi32EEEEEENS5_IJS18_SC_EEEEEEEvNS4_8identityES11_S1C_vS1D_EENS_8epilogue10collective6detail29Sm90TmaWarpSpecializedAdapterINS1G_15DefaultEpilogueISJ_SK_SK_NS1F_6thread17LinearCombinationISJ_Li1EffLNS1K_9ScaleType4KindE0ELNS_15FloatRoundStyleE2ESJ_EENS1_15EpilogueDefaultEEEEEvvEEEEvNT_6ParamsE,"aw",@nobits
	.sectionflags	@""
	.align	16
	.zero		1024


//--------------------- .nv.shared.reserved.0     --------------------------
	.section	.nv.shared.reserved.0,"aw",@nobits
	.weak		__nv_reservedSMEM_offset_0_alias
	.size		__nv_reservedSMEM_offset_0_alias, 0, 0
	.other		__nv_reservedSMEM_offset_0_alias,@"STO_CUDA_RESERVED_SHARED STV_DEFAULT"
__nv_reservedSMEM_offset_0_alias:
	.zero		0


//--------------------- .nv.global                --------------------------
	.section	.nv.global,"aw",@nobits
.nv.global:
	.type		_ZN39_INTERNAL_862bfe95_4_k_cu_690e70ec_66084cute1_E,@object
	.size		_ZN39_INTERNAL_862bfe95_4_k_cu_690e70ec_66084cute1_E,(_ZN39_INTERNAL_862bfe95_4_k_cu_690e70ec_66084cuda3std3__45__cpo6cbeginE - _ZN39_INTERNAL_862bfe95_4_k_cu_690e70ec_66084cute1_E)
_ZN39_INTERNAL_862bfe95_4_k_cu_690e70ec_66084cute1_E:
	.zero		1
	.type		_ZN39_INTERNAL_862bfe95_4_k_cu_690e70ec_66084cuda3std3__45__cpo6cbeginE,@object
	.size		_ZN39_INTERNAL_862bfe95_4_k_cu_690e70ec_66084cuda3std3__45__cpo6cbeginE,(_ZN39_INTERNAL_862bfe95_4_k_cu_690e70ec_66084cuda3std3__48in_placeE - _ZN39_INTERNAL_862bfe95_4_k_cu_690e70ec_66084cuda3std3__45__cpo6cbeginE)
_ZN39_INTERNAL_862bfe95_4_k_cu_690e70ec_66084cuda3std3__45__cpo6cbeginE:
	.zero		1
	.type		_ZN39_INTERNAL_862bfe95_4_k_cu_690e70ec_66084cuda3std3__48in_placeE,@object
	.size		_ZN39_INTERNAL_862bfe95_4_k_cu_690e70ec_66084cuda3std3__48in_placeE,(_ZN39_INTERNAL_862bfe95_4_k_cu_690e70ec_66084cuda3std6ranges3__45__cpo9iter_moveE - _ZN39_INTERNAL_862bfe95_4_k_cu_690e70ec_66084cuda3std3__48in_placeE)
_ZN39_INTERNAL_862bfe95_4_k_cu_690e70ec_66084cuda3std3__48in_placeE:
	.zero		1
	.type		_ZN39_INTERNAL_862bfe95_4_k_cu_690e70ec_66084cuda3std6ranges3__45__cpo9iter_moveE,@object
	.size		_ZN39_INTERNAL_862bfe95_4_k_cu_690e70ec_66084cuda3std6ranges3__45__cpo9iter_moveE,(_ZN39_INTERNAL_862bfe95_4_k_cu_690e70ec_66084cuda3std3__45__cpo5beginE - _ZN39_INTERNAL_862bfe95_4_k_cu_690e70ec_66084cuda3std6ranges3__45__cpo9iter_moveE)
_ZN39_INTERNAL_862bfe95_4_k_cu_690e70ec_66084cuda3std6ranges3__45__cpo9iter_moveE:
	.zero		1
	.type		_ZN39_INTERNAL_862bfe95_4_k_cu_690e70ec_66084cuda3std3__45__cpo5beginE,@object
	.size		_ZN39_INTERNAL_862bfe95_4_k_cu_690e70ec_66084cuda3std3__45__cpo5beginE,(_ZN39_INTERNAL_862bfe95_4_k_cu_690e70ec_66084cuda3std3__441_GLOBAL__N__862bfe95_4_k_cu_690e70ec_66086ignoreE - _ZN39_INTERNAL_862bfe95_4_k_cu_690e70ec_66084cuda3std3__45__cpo5beginE)
_ZN39_INTERNAL_862bfe95_4_k_cu_690e70ec_66084cuda3std3__45__cpo5beginE:
	.zero		1
	.type		_ZN39_INTERNAL_862bfe95_4_k_cu_690e70ec_66084cuda3std3__441_GLOBAL__N__862bfe95_4_k_cu_690e70ec_66086ignoreE,@object
	.size		_ZN39_INTERNAL_862bfe95_4_k_cu_690e70ec_66084cuda3std3__441_GLOBAL__N__862bfe95_4_k_cu_690e70ec_66086ignoreE,(_ZN39_INTERNAL_862bfe95_4_k_cu_690e70ec_66084cute7productE - _ZN39_INTERNAL_862bfe95_4_k_cu_690e70ec_66084cuda3std3__441_GLOBAL__N__862bfe95_4_k_cu_690e70ec_66086ignoreE)
_ZN39_INTERNAL_862bfe95_4_k_cu_690e70ec_66084cuda3std3__441_GLOBAL__N__862bfe95_4_k_cu_690e70ec_66086ignoreE:
	.zero		1
	.type		_ZN39_INTERNAL_862bfe95_4_k_cu_690e70ec_66084cute7productE,@object
	.size		_ZN39_INTERNAL_862bfe95_4_k_cu_690e70ec_66084cute7productE,(_ZN39_INTERNAL_862bfe95_4_k_cu_690e70ec_66084cuda3std3__45__cpo3endE - _ZN39_INTERNAL_862bfe95_4_k_cu_690e70ec_66084cute7productE)
_ZN39_INTERNAL_862bfe95_4_k_cu_690e70ec_66084cute7productE:
	.zero		1
	.type		_ZN39_INTERNAL_862bfe95_4_k_cu_690e70ec_66084cuda3std3__45__cpo3endE,@object
	.size		_ZN39_INTERNAL_862bfe95_4_k_cu_690e70ec_66084cuda3std3__45__cpo3endE,(_ZN39_INTERNAL_862bfe95_4_k_cu_690e70ec_66084cuda3std3__419piecewise_constructE - _ZN39_INTERNAL_862bfe95_4_k_cu_690e70ec_66084cuda3std3__45__cpo3endE)
_ZN39_INTERNAL_862bfe95_4_k_cu_690e70ec_66084cuda3std3__45__cpo3endE:
	.zero		1
	.type		_ZN39_INTERNAL_862bfe95_4_k_cu_690e70ec_66084cuda3std3__419piecewise_constructE,@object
	.size		_ZN39_INTERNAL_862bfe95_4_k_cu_690e70ec_66084cuda3std3__419piecewise_constructE,(_ZN39_INTERNAL_862bfe95_4_k_cu_690e70ec_66084cuda3std3__45__cpo4cendE - _ZN39_INTERNAL_862bfe95_4_k_cu_690e70ec_66084cuda3std3__419piecewise_constructE)
_ZN39_INTERNAL_862bfe95_4_k_cu_690e70ec_66084cuda3std3__419piecewise_constructE:
	.zero		1
	.type		_ZN39_INTERNAL_862bfe95_4_k_cu_690e70ec_66084cuda3std3__45__cpo4cendE,@object
	.size		_ZN39_INTERNAL_862bfe95_4_k_cu_690e70ec_66084cuda3std3__45__cpo4cendE,(_ZN39_INTERNAL_862bfe95_4_k_cu_690e70ec_66084cuda3std6ranges3__45__cpo4swapE - _ZN39_INTERNAL_862bfe95_4_k_cu_690e70ec_66084cuda3std3__45__cpo4cendE)
_ZN39_INTERNAL_862bfe95_4_k_cu_690e70ec_66084cuda3std3__45__cpo4cendE:
	.zero		1
	.type		_ZN39_INTERNAL_862bfe95_4_k_cu_690e70ec_66084cuda3std6ranges3__45__cpo4swapE,@object
	.size		_ZN39_INTERNAL_862bfe95_4_k_cu_690e70ec_66084cuda3std6ranges3__45__cpo4swapE,(.L_8 - _ZN39_INTERNAL_862bfe95_4_k_cu_690e70ec_66084cuda3std6ranges3__45__cpo4swapE)
_ZN39_INTERNAL_862bfe95_4_k_cu_690e70ec_66084cuda3std6ranges3__45__cpo4swapE:
	.zero		1
.L_8:


//--------------------- .nv.constant0._ZN7cutlass13device_kernelINS_4gemm6kernel13GemmUniversalIN4cute5tupleIJiiiiEEENS1_10collective13CollectiveMmaINS1_34MainloopSm90TmaGmmaWarpSpecializedILi3ENS5_IJNS4_1CILi2EEESB_NSA_ILi1EEEEEENS1_32KernelTmaWarpSpecializedPingpongEEENS5_IJNSA_ILi64EEESG_NSA_ILi128EEEEEENS_10tfloat32_tENS5_IJlSC_lEEESJ_SK_NS4_8TiledMMAINS4_8MMA_AtomIJNS4_4SM904GMMA29MMA_64x64x8_F32TF32TF32_SS_TNILNSO_7ScaleInE1ELSQ_1EEEEEENS4_6LayoutINS5_IJSC_SC_SC_EEENS5_IJNSA_ILi0EEESV_SV_EEEEENS5_IJNS4_10UnderscoreESY_SY_EEEEENS4_23SM90_TMA_LOAD_MULTICASTENS4_14ComposedLayoutINS4_7SwizzleILi3ELi4ELi3EEENS4_18smem_ptr_flag_bitsILi32EEENST_INS5_IJNSA_ILi8EEENSA_ILi32EEEEEENS5_IJS18_SC_EEEEEEEvNS4_8identityES11_S1C_vS1D_EENS_8epilogue10collective6detail29Sm90TmaWarpSpecializedAdapterINS1G_15DefaultEpilogueISJ_SK_SK_NS1F_6thread17LinearCombinationISJ_Li1EffLNS1K_9ScaleType4KindE0ELNS_15FloatRoundStyleE2ESJ_EENS1_15EpilogueDefaultEEEEEvvEEEEvNT_6ParamsE --------------------------
	.section	.nv.constant0._ZN7cutlass13device_kernelINS_4gemm6kernel13GemmUniversalIN4cute5tupleIJiiiiEEENS1_10collective13CollectiveMmaINS1_34MainloopSm90TmaGmmaWarpSpecializedILi3ENS5_IJNS4_1CILi2EEESB_NSA_ILi1EEEEEENS1_32KernelTmaWarpSpecializedPingpongEEENS5_IJNSA_ILi64EEESG_NSA_ILi128EEEEEENS_10tfloat32_tENS5_IJlSC_lEEESJ_SK_NS4_8TiledMMAINS4_8MMA_AtomIJNS4_4SM904GMMA29MMA_64x64x8_F32TF32TF32_SS_TNILNSO_7ScaleInE1ELSQ_1EEEEEENS4_6LayoutINS5_IJSC_SC_SC_EEENS5_IJNSA_ILi0EEESV_SV_EEEEENS5_IJNS4_10UnderscoreESY_SY_EEEEENS4_23SM90_TMA_LOAD_MULTICASTENS4_14ComposedLayoutINS4_7SwizzleILi3ELi4ELi3EEENS4_18smem_ptr_flag_bitsILi32EEENST_INS5_IJNSA_ILi8EEENSA_ILi32EEEEEENS5_IJS18_SC_EEEEEEEvNS4_8identityES11_S1C_vS1D_EENS_8epilogue10collective6detail29Sm90TmaWarpSpecializedAdapterINS1G_15DefaultEpilogueISJ_SK_SK_NS1F_6thread17LinearCombinationISJ_Li1EffLNS1K_9ScaleType4KindE0ELNS_15FloatRoundStyleE2ESJ_EENS1_15EpilogueDefaultEEEEEvvEEEEvNT_6ParamsE,"a",@progbits
	.sectionflags	@""
	.align	4
.nv.constant0._ZN7cutlass13device_kernelINS_4gemm6kernel13GemmUniversalIN4cute5tupleIJiiiiEEENS1_10collective13CollectiveMmaINS1_34MainloopSm90TmaGmmaWarpSpecializedILi3ENS5_IJNS4_1CILi2EEESB_NSA_ILi1EEEEEENS1_32KernelTmaWarpSpecializedPingpongEEENS5_IJNSA_ILi64EEESG_NSA_ILi128EEEEEENS_10tfloat32_tENS5_IJlSC_lEEESJ_SK_NS4_8TiledMMAINS4_8MMA_AtomIJNS4_4SM904GMMA29MMA_64x64x8_F32TF32TF32_SS_TNILNSO_7ScaleInE1ELSQ_1EEEEEENS4_6LayoutINS5_IJSC_SC_SC_EEENS5_IJNSA_ILi0EEESV_SV_EEEEENS5_IJNS4_10UnderscoreESY_SY_EEEEENS4_23SM90_TMA_LOAD_MULTICASTENS4_14ComposedLayoutINS4_7SwizzleILi3ELi4ELi3EEENS4_18smem_ptr_flag_bitsILi32EEENST_INS5_IJNSA_ILi8EEENSA_ILi32EEEEEENS5_IJS18_SC_EEEEEEEvNS4_8identityES11_S1C_vS1D_EENS_8epilogue10collective6detail29Sm90TmaWarpSpecializedAdapterINS1G_15DefaultEpilogueISJ_SK_SK_NS1F_6thread17LinearCombinationISJ_Li1EffLNS1K_9ScaleType4KindE0ELNS_15FloatRoundStyleE2ESJ_EENS1_15EpilogueDefaultEEEEEvvEEEEvNT_6ParamsE:
	.zero		1664


//--------------------- SYMBOLS --------------------------

	.type		.nv.reservedSmem.offset0,@object
	.size		.nv.reservedSmem.offset0,0x4
	.type		__assertfail,@function
